//
// Generated by NVIDIA NVVM Compiler
//
// Compiler Build ID: CL-36424714
// Cuda compilation tools, release 13.0, V13.0.88
// Based on NVVM 20.0.0
//

.version 9.0
.target sm_100
.address_size 64

	// .globl	_Z17convolutionRowGPUPfS_S_iii
.extern .func  (.param .b32 func_retval0) vprintf
(
	.param .b64 vprintf_param_0,
	.param .b64 vprintf_param_1
)
;
.global .align 1 .b8 $str[17] = {10, 100, 98, 117, 102, 102, 101, 114, 91, 48, 93, 58, 32, 37, 102, 10};
.global .align 1 .b8 $str$1[26] = {10, 121, 58, 32, 37, 100, 44, 32, 120, 58, 32, 37, 100, 44, 32, 105, 110, 100, 101, 120, 58, 32, 37, 100, 10};

.visible .entry _Z17convolutionRowGPUPfS_S_iii(
	.param .u64 .ptr .align 1 _Z17convolutionRowGPUPfS_S_iii_param_0,
	.param .u64 .ptr .align 1 _Z17convolutionRowGPUPfS_S_iii_param_1,
	.param .u64 .ptr .align 1 _Z17convolutionRowGPUPfS_S_iii_param_2,
	.param .u32 _Z17convolutionRowGPUPfS_S_iii_param_3,
	.param .u32 _Z17convolutionRowGPUPfS_S_iii_param_4,
	.param .u32 _Z17convolutionRowGPUPfS_S_iii_param_5
)
{
	.local .align 8 .b8 	__local_depot0[8];
	.reg .b64 	%SP;
	.reg .b64 	%SPL;
	.reg .pred 	%p<10>;
	.reg .b16 	%rs<3>;
	.reg .b32 	%r<67>;
	.reg .b32 	%f<104>;
	.reg .b64 	%rd<31>;
	.reg .b64 	%fd<2>;

	mov.u64 	%SPL, __local_depot0;
	cvta.local.u64 	%SP, %SPL;
	ld.param.u64 	%rd5, [_Z17convolutionRowGPUPfS_S_iii_param_0];
	ld.param.u64 	%rd6, [_Z17convolutionRowGPUPfS_S_iii_param_1];
	ld.param.u64 	%rd7, [_Z17convolutionRowGPUPfS_S_iii_param_2];
	ld.param.u32 	%r31, [_Z17convolutionRowGPUPfS_S_iii_param_3];
	ld.param.u32 	%r33, [_Z17convolutionRowGPUPfS_S_iii_param_4];
	ld.param.u32 	%r32, [_Z17convolutionRowGPUPfS_S_iii_param_5];
	cvta.to.global.u64 	%rd1, %rd5;
	cvta.to.global.u64 	%rd2, %rd7;
	cvta.to.global.u64 	%rd3, %rd6;
	mov.u32 	%r34, %ctaid.x;
	mov.u32 	%r35, %ntid.x;
	mov.u32 	%r36, %tid.x;
	mad.lo.s32 	%r37, %r34, %r35, %r36;
	div.s32 	%r38, %r37, %r31;
	add.s32 	%r1, %r38, %r32;
	mul.lo.s32 	%r39, %r38, %r31;
	sub.s32 	%r2, %r37, %r39;
	add.s32 	%r3, %r2, %r32;
	setp.lt.s32 	%p1, %r31, 0;
	setp.ge.s32 	%p2, %r38, %r33;
	or.pred  	%p3, %p1, %p2;
	@%p3 bra 	$L__BB0_12;
	setp.lt.s32 	%p4, %r32, 0;
	mov.f32 	%f99, 0f00000000;
	@%p4 bra 	$L__BB0_11;
	neg.s32 	%r61, %r32;
	shl.b32 	%r5, %r32, 1;
	add.s32 	%r40, %r5, %r31;
	mul.lo.s32 	%r6, %r1, %r40;
	add.s32 	%r7, %r6, %r3;
	setp.lt.u32 	%p5, %r32, 8;
	mov.f32 	%f99, 0f00000000;
	@%p5 bra 	$L__BB0_5;
	add.s32 	%r41, %r5, 1;
	and.b32  	%r42, %r41, 2147483632;
	neg.s32 	%r59, %r42;
	add.s32 	%r57, %r2, %r6;
	mov.f32 	%f99, 0f00000000;
	mov.u32 	%r58, %r5;
$L__BB0_4:
	.pragma "nounroll";
	mul.wide.s32 	%rd8, %r57, 4;
	add.s64 	%rd9, %rd3, %rd8;
	ld.global.f32 	%f14, [%rd9];
	mul.wide.s32 	%rd10, %r58, 4;
	add.s64 	%rd11, %rd2, %rd10;
	ld.global.f32 	%f15, [%rd11];
	fma.rn.f32 	%f16, %f14, %f15, %f99;
	ld.global.f32 	%f17, [%rd9+4];
	ld.global.f32 	%f18, [%rd11+-4];
	fma.rn.f32 	%f19, %f17, %f18, %f16;
	ld.global.f32 	%f20, [%rd9+8];
	ld.global.f32 	%f21, [%rd11+-8];
	fma.rn.f32 	%f22, %f20, %f21, %f19;
	ld.global.f32 	%f23, [%rd9+12];
	ld.global.f32 	%f24, [%rd11+-12];
	fma.rn.f32 	%f25, %f23, %f24, %f22;
	ld.global.f32 	%f26, [%rd9+16];
	ld.global.f32 	%f27, [%rd11+-16];
	fma.rn.f32 	%f28, %f26, %f27, %f25;
	ld.global.f32 	%f29, [%rd9+20];
	ld.global.f32 	%f30, [%rd11+-20];
	fma.rn.f32 	%f31, %f29, %f30, %f28;
	ld.global.f32 	%f32, [%rd9+24];
	ld.global.f32 	%f33, [%rd11+-24];
	fma.rn.f32 	%f34, %f32, %f33, %f31;
	ld.global.f32 	%f35, [%rd9+28];
	ld.global.f32 	%f36, [%rd11+-28];
	fma.rn.f32 	%f37, %f35, %f36, %f34;
	ld.global.f32 	%f38, [%rd9+32];
	ld.global.f32 	%f39, [%rd11+-32];
	fma.rn.f32 	%f40, %f38, %f39, %f37;
	ld.global.f32 	%f41, [%rd9+36];
	ld.global.f32 	%f42, [%rd11+-36];
	fma.rn.f32 	%f43, %f41, %f42, %f40;
	ld.global.f32 	%f44, [%rd9+40];
	ld.global.f32 	%f45, [%rd11+-40];
	fma.rn.f32 	%f46, %f44, %f45, %f43;
	ld.global.f32 	%f47, [%rd9+44];
	ld.global.f32 	%f48, [%rd11+-44];
	fma.rn.f32 	%f49, %f47, %f48, %f46;
	ld.global.f32 	%f50, [%rd9+48];
	ld.global.f32 	%f51, [%rd11+-48];
	fma.rn.f32 	%f52, %f50, %f51, %f49;
	ld.global.f32 	%f53, [%rd9+52];
	ld.global.f32 	%f54, [%rd11+-52];
	fma.rn.f32 	%f55, %f53, %f54, %f52;
	ld.global.f32 	%f56, [%rd9+56];
	ld.global.f32 	%f57, [%rd11+-56];
	fma.rn.f32 	%f58, %f56, %f57, %f55;
	ld.global.f32 	%f59, [%rd9+60];
	ld.global.f32 	%f60, [%rd11+-60];
	fma.rn.f32 	%f99, %f59, %f60, %f58;
	add.s32 	%r61, %r61, 16;
	add.s32 	%r59, %r59, 16;
	add.s32 	%r58, %r58, -16;
	add.s32 	%r57, %r57, 16;
	setp.ne.s32 	%p6, %r59, 0;
	@%p6 bra 	$L__BB0_4;
$L__BB0_5:
	and.b32  	%r43, %r5, 14;
	setp.lt.u32 	%p7, %r43, 7;
	@%p7 bra 	$L__BB0_7;
	add.s32 	%r44, %r7, %r61;
	mul.wide.s32 	%rd12, %r44, 4;
	add.s64 	%rd13, %rd3, %rd12;
	ld.global.f32 	%f61, [%rd13];
	sub.s32 	%r45, %r32, %r61;
	mul.wide.s32 	%rd14, %r45, 4;
	add.s64 	%rd15, %rd2, %rd14;
	ld.global.f32 	%f62, [%rd15];
	fma.rn.f32 	%f63, %f61, %f62, %f99;
	ld.global.f32 	%f64, [%rd13+4];
	ld.global.f32 	%f65, [%rd15+-4];
	fma.rn.f32 	%f66, %f64, %f65, %f63;
	ld.global.f32 	%f67, [%rd13+8];
	ld.global.f32 	%f68, [%rd15+-8];
	fma.rn.f32 	%f69, %f67, %f68, %f66;
	ld.global.f32 	%f70, [%rd13+12];
	ld.global.f32 	%f71, [%rd15+-12];
	fma.rn.f32 	%f72, %f70, %f71, %f69;
	ld.global.f32 	%f73, [%rd13+16];
	ld.global.f32 	%f74, [%rd15+-16];
	fma.rn.f32 	%f75, %f73, %f74, %f72;
	ld.global.f32 	%f76, [%rd13+20];
	ld.global.f32 	%f77, [%rd15+-20];
	fma.rn.f32 	%f78, %f76, %f77, %f75;
	ld.global.f32 	%f79, [%rd13+24];
	ld.global.f32 	%f80, [%rd15+-24];
	fma.rn.f32 	%f81, %f79, %f80, %f78;
	ld.global.f32 	%f82, [%rd13+28];
	ld.global.f32 	%f83, [%rd15+-28];
	fma.rn.f32 	%f99, %f82, %f83, %f81;
	add.s32 	%r61, %r61, 8;
$L__BB0_7:
	and.b32  	%r46, %r5, 6;
	setp.lt.u32 	%p8, %r46, 3;
	@%p8 bra 	$L__BB0_9;
	add.s32 	%r47, %r7, %r61;
	mul.wide.s32 	%rd16, %r47, 4;
	add.s64 	%rd17, %rd3, %rd16;
	ld.global.f32 	%f84, [%rd17];
	sub.s32 	%r48, %r32, %r61;
	mul.wide.s32 	%rd18, %r48, 4;
	add.s64 	%rd19, %rd2, %rd18;
	ld.global.f32 	%f85, [%rd19];
	fma.rn.f32 	%f86, %f84, %f85, %f99;
	ld.global.f32 	%f87, [%rd17+4];
	ld.global.f32 	%f88, [%rd19+-4];
	fma.rn.f32 	%f89, %f87, %f88, %f86;
	ld.global.f32 	%f90, [%rd17+8];
	ld.global.f32 	%f91, [%rd19+-8];
	fma.rn.f32 	%f92, %f90, %f91, %f89;
	ld.global.f32 	%f93, [%rd17+12];
	ld.global.f32 	%f94, [%rd19+-12];
	fma.rn.f32 	%f99, %f93, %f94, %f92;
	add.s32 	%r61, %r61, 4;
$L__BB0_9:
	mul.wide.s32 	%rd20, %r32, 4;
	add.s64 	%rd4, %rd2, %rd20;
	add.s32 	%r49, %r61, %r2;
	add.s32 	%r50, %r49, %r32;
	add.s32 	%r65, %r50, %r6;
	cvt.u16.u32 	%rs1, %r32;
	and.b16  	%rs2, %rs1, 1;
	mul.wide.u16 	%r51, %rs2, 2;
	neg.s32 	%r64, %r51;
$L__BB0_10:
	.pragma "nounroll";
	mul.wide.s32 	%rd21, %r61, 4;
	sub.s64 	%rd22, %rd4, %rd21;
	mul.wide.s32 	%rd23, %r65, 4;
	add.s64 	%rd24, %rd3, %rd23;
	ld.global.f32 	%f95, [%rd24];
	ld.global.f32 	%f96, [%rd22];
	fma.rn.f32 	%f99, %f95, %f96, %f99;
	add.s32 	%r61, %r61, 1;
	add.s32 	%r65, %r65, 1;
	add.s32 	%r64, %r64, 1;
	setp.ne.s32 	%p9, %r64, 1;
	@%p9 bra 	$L__BB0_10;
$L__BB0_11:
	shl.b32 	%r52, %r32, 1;
	add.s32 	%r53, %r52, %r31;
	mad.lo.s32 	%r54, %r1, %r53, %r3;
	mul.wide.s32 	%rd25, %r54, 4;
	add.s64 	%rd26, %rd1, %rd25;
	st.global.f32 	[%rd26], %f99;
$L__BB0_12:
	add.u64 	%rd27, %SP, 0;
	add.u64 	%rd28, %SPL, 0;
	ld.global.f32 	%f97, [%rd1];
	cvt.f64.f32 	%fd1, %f97;
	st.local.f64 	[%rd28], %fd1;
	mov.u64 	%rd29, $str;
	cvta.global.u64 	%rd30, %rd29;
	{ // callseq 0, 0
	.param .b64 param0;
	st.param.b64 	[param0], %rd30;
	.param .b64 param1;
	st.param.b64 	[param1], %rd27;
	.param .b32 retval0;
	call.uni (retval0), 
	vprintf, 
	(
	param0, 
	param1
	);
	ld.param.b32 	%r55, [retval0];
	} // callseq 0
	ret;

}
	// .globl	_Z17convolutionColGPUPfS_S_iii
.visible .entry _Z17convolutionColGPUPfS_S_iii(
	.param .u64 .ptr .align 1 _Z17convolutionColGPUPfS_S_iii_param_0,
	.param .u64 .ptr .align 1 _Z17convolutionColGPUPfS_S_iii_param_1,
	.param .u64 .ptr .align 1 _Z17convolutionColGPUPfS_S_iii_param_2,
	.param .u32 _Z17convolutionColGPUPfS_S_iii_param_3,
	.param .u32 _Z17convolutionColGPUPfS_S_iii_param_4,
	.param .u32 _Z17convolutionColGPUPfS_S_iii_param_5
)
{
	.local .align 8 .b8 	__local_depot1[16];
	.reg .b64 	%SP;
	.reg .b64 	%SPL;
	.reg .pred 	%p<11>;
	.reg .b32 	%r<61>;
	.reg .b32 	%f<63>;
	.reg .b64 	%rd<47>;
	.reg .b64 	%fd<2>;

	mov.u64 	%SPL, __local_depot1;
	cvta.local.u64 	%SP, %SPL;
	ld.param.u64 	%rd5, [_Z17convolutionColGPUPfS_S_iii_param_0];
	ld.param.u64 	%rd6, [_Z17convolutionColGPUPfS_S_iii_param_1];
	ld.param.u64 	%rd7, [_Z17convolutionColGPUPfS_S_iii_param_2];
	ld.param.u32 	%r24, [_Z17convolutionColGPUPfS_S_iii_param_3];
	ld.param.u32 	%r26, [_Z17convolutionColGPUPfS_S_iii_param_4];
	ld.param.u32 	%r25, [_Z17convolutionColGPUPfS_S_iii_param_5];
	cvta.to.global.u64 	%rd1, %rd5;
	cvta.to.global.u64 	%rd2, %rd7;
	cvta.to.global.u64 	%rd3, %rd6;
	mov.u32 	%r27, %ctaid.x;
	mov.u32 	%r28, %ntid.x;
	mov.u32 	%r29, %tid.x;
	mad.lo.s32 	%r1, %r27, %r28, %r29;
	div.s32 	%r2, %r1, %r24;
	add.s32 	%r3, %r2, %r25;
	mul.lo.s32 	%r30, %r2, %r24;
	sub.s32 	%r31, %r1, %r30;
	add.s32 	%r4, %r31, %r25;
	setp.lt.s32 	%p1, %r24, 0;
	setp.ge.s32 	%p2, %r2, %r26;
	or.pred  	%p3, %p1, %p2;
	@%p3 bra 	$L__BB1_11;
	setp.lt.s32 	%p4, %r25, 0;
	mov.f32 	%f61, 0f00000000;
	@%p4 bra 	$L__BB1_10;
	neg.s32 	%r58, %r25;
	shl.b32 	%r6, %r25, 1;
	add.s32 	%r7, %r6, %r24;
	setp.lt.u32 	%p5, %r25, 4;
	mov.f32 	%f58, 0f00000000;
	@%p5 bra 	$L__BB1_5;
	add.s32 	%r32, %r6, 1;
	and.b32  	%r33, %r32, 2147483640;
	neg.s32 	%r56, %r33;
	mad.lo.s32 	%r54, %r2, %r7, %r4;
	shl.b32 	%r34, %r25, 4;
	shl.b32 	%r35, %r24, 3;
	add.s32 	%r10, %r34, %r35;
	mov.f32 	%f58, 0f00000000;
	mul.wide.s32 	%rd12, %r7, 4;
	mov.u32 	%r55, %r6;
$L__BB1_4:
	.pragma "nounroll";
	mul.wide.s32 	%rd8, %r54, 4;
	add.s64 	%rd9, %rd3, %rd8;
	ld.global.f32 	%f16, [%rd9];
	mul.wide.s32 	%rd10, %r55, 4;
	add.s64 	%rd11, %rd2, %rd10;
	ld.global.f32 	%f17, [%rd11];
	fma.rn.f32 	%f18, %f16, %f17, %f58;
	add.s64 	%rd13, %rd9, %rd12;
	ld.global.f32 	%f19, [%rd13];
	ld.global.f32 	%f20, [%rd11+-4];
	fma.rn.f32 	%f21, %f19, %f20, %f18;
	add.s64 	%rd14, %rd13, %rd12;
	ld.global.f32 	%f22, [%rd14];
	ld.global.f32 	%f23, [%rd11+-8];
	fma.rn.f32 	%f24, %f22, %f23, %f21;
	add.s64 	%rd15, %rd14, %rd12;
	ld.global.f32 	%f25, [%rd15];
	ld.global.f32 	%f26, [%rd11+-12];
	fma.rn.f32 	%f27, %f25, %f26, %f24;
	add.s64 	%rd16, %rd15, %rd12;
	ld.global.f32 	%f28, [%rd16];
	ld.global.f32 	%f29, [%rd11+-16];
	fma.rn.f32 	%f30, %f28, %f29, %f27;
	add.s64 	%rd17, %rd16, %rd12;
	ld.global.f32 	%f31, [%rd17];
	ld.global.f32 	%f32, [%rd11+-20];
	fma.rn.f32 	%f33, %f31, %f32, %f30;
	add.s64 	%rd18, %rd17, %rd12;
	ld.global.f32 	%f34, [%rd18];
	ld.global.f32 	%f35, [%rd11+-24];
	fma.rn.f32 	%f36, %f34, %f35, %f33;
	add.s64 	%rd19, %rd18, %rd12;
	ld.global.f32 	%f37, [%rd19];
	ld.global.f32 	%f38, [%rd11+-28];
	fma.rn.f32 	%f58, %f37, %f38, %f36;
	add.s32 	%r58, %r58, 8;
	add.s32 	%r56, %r56, 8;
	add.s32 	%r55, %r55, -8;
	add.s32 	%r54, %r54, %r10;
	setp.ne.s32 	%p6, %r56, 0;
	@%p6 bra 	$L__BB1_4;
$L__BB1_5:
	and.b32  	%r36, %r6, 6;
	setp.lt.u32 	%p7, %r36, 3;
	@%p7 bra 	$L__BB1_7;
	add.s32 	%r37, %r58, %r3;
	mad.lo.s32 	%r38, %r37, %r7, %r4;
	mul.wide.s32 	%rd20, %r38, 4;
	add.s64 	%rd21, %rd3, %rd20;
	ld.global.f32 	%f39, [%rd21];
	sub.s32 	%r39, %r25, %r58;
	mul.wide.s32 	%rd22, %r39, 4;
	add.s64 	%rd23, %rd2, %rd22;
	ld.global.f32 	%f40, [%rd23];
	fma.rn.f32 	%f41, %f39, %f40, %f58;
	mul.wide.s32 	%rd24, %r7, 4;
	add.s64 	%rd25, %rd21, %rd24;
	ld.global.f32 	%f42, [%rd25];
	ld.global.f32 	%f43, [%rd23+-4];
	fma.rn.f32 	%f44, %f42, %f43, %f41;
	add.s64 	%rd26, %rd25, %rd24;
	ld.global.f32 	%f45, [%rd26];
	ld.global.f32 	%f46, [%rd23+-8];
	fma.rn.f32 	%f47, %f45, %f46, %f44;
	add.s64 	%rd27, %rd26, %rd24;
	ld.global.f32 	%f48, [%rd27];
	ld.global.f32 	%f49, [%rd23+-12];
	fma.rn.f32 	%f58, %f48, %f49, %f47;
	add.s32 	%r58, %r58, 4;
$L__BB1_7:
	and.b32  	%r40, %r25, 1;
	setp.eq.b32 	%p8, %r40, 1;
	not.pred 	%p9, %p8;
	@%p9 bra 	$L__BB1_9;
	add.s32 	%r41, %r58, %r3;
	mad.lo.s32 	%r42, %r41, %r7, %r4;
	mul.wide.s32 	%rd28, %r42, 4;
	add.s64 	%rd29, %rd3, %rd28;
	ld.global.f32 	%f50, [%rd29];
	sub.s32 	%r43, %r25, %r58;
	mul.wide.s32 	%rd30, %r43, 4;
	add.s64 	%rd31, %rd2, %rd30;
	ld.global.f32 	%f51, [%rd31];
	fma.rn.f32 	%f52, %f50, %f51, %f58;
	mul.wide.s32 	%rd32, %r7, 4;
	add.s64 	%rd33, %rd29, %rd32;
	ld.global.f32 	%f53, [%rd33];
	ld.global.f32 	%f54, [%rd31+-4];
	fma.rn.f32 	%f58, %f53, %f54, %f52;
	add.s32 	%r58, %r58, 2;
$L__BB1_9:
	add.s32 	%r44, %r58, %r3;
	mad.lo.s32 	%r45, %r44, %r7, %r4;
	mul.wide.s32 	%rd34, %r45, 4;
	add.s64 	%rd35, %rd3, %rd34;
	ld.global.f32 	%f55, [%rd35];
	sub.s32 	%r46, %r25, %r58;
	mul.wide.s32 	%rd36, %r46, 4;
	add.s64 	%rd37, %rd2, %rd36;
	ld.global.f32 	%f56, [%rd37];
	fma.rn.f32 	%f61, %f55, %f56, %f58;
$L__BB1_10:
	shl.b32 	%r47, %r25, 1;
	add.s32 	%r48, %r47, %r24;
	mad.lo.s32 	%r49, %r3, %r48, %r4;
	mul.wide.s32 	%rd38, %r49, 4;
	add.s64 	%rd39, %rd1, %rd38;
	st.global.f32 	[%rd39], %f61;
$L__BB1_11:
	add.u64 	%rd40, %SP, 0;
	add.u64 	%rd4, %SPL, 0;
	ld.global.f32 	%f62, [%rd1];
	setp.geu.f32 	%p10, %f62, 0f00000000;
	@%p10 bra 	$L__BB1_13;
	st.local.v2.u32 	[%rd4], {%r3, %r4};
	st.local.u32 	[%rd4+8], %r1;
	mov.u64 	%rd41, $str$1;
	cvta.global.u64 	%rd42, %rd41;
	{ // callseq 1, 0
	.param .b64 param0;
	st.param.b64 	[param0], %rd42;
	.param .b64 param1;
	st.param.b64 	[param1], %rd40;
	.param .b32 retval0;
	call.uni (retval0), 
	vprintf, 
	(
	param0, 
	param1
	);
	ld.param.b32 	%r50, [retval0];
	} // callseq 1
	ld.global.f32 	%f62, [%rd1];
$L__BB1_13:
	cvt.f64.f32 	%fd1, %f62;
	st.local.f64 	[%rd4], %fd1;
	mov.u64 	%rd44, $str;
	cvta.global.u64 	%rd45, %rd44;
	{ // callseq 2, 0
	.param .b64 param0;
	st.param.b64 	[param0], %rd45;
	.param .b64 param1;
	st.param.b64 	[param1], %rd40;
	.param .b32 retval0;
	call.uni (retval0), 
	vprintf, 
	(
	param0, 
	param1
	);
	ld.param.b32 	%r52, [retval0];
	} // callseq 2
	ret;

}


// ===== COMPILED SASS (sm_100) =====

	.target	sm_100

	.elftype	@"ET_EXEC"


//--------------------- .note.nv.tkinfo           --------------------------
	.section	.note.nv.tkinfo,"",@"SHT_NOTE"
	.sectionflags	@"SHF_NOTE_NV_TKINFO"
	.tkinfo
        /*0018*/ 	.word	0x00000002
        /*0030*/ 	.string	""
        /*0030*/ 	.string	"ptxas"
        /*0030*/ 	.string	"Cuda compilation tools, release 13.0, V13.0.88"
        /*0030*/ 	.string	"Build cuda_13.0.r13.0/compiler.36424714_0"
        /*0030*/ 	.string	"-arch sm_100 -m 64 "



//--------------------- .note.nv.cuinfo           --------------------------
	.section	.note.nv.cuinfo,"",@"SHT_NOTE"
	.sectionflags	@"SHF_NOTE_NV_CUINFO"
        /*0018*/ 	.short	0x0002
        /*001a*/ 	.short	0x0064
        /*001c*/ 	.short	0x0082
	.zero		2


//--------------------- .nv.info                  --------------------------
	.section	.nv.info,"",@"SHT_CUDA_INFO"
	.align	4


	//----- nvinfo : EIATTR_REGCOUNT
	.align		4
        /*0000*/ 	.byte	0x04, 0x2f
        /*0002*/ 	.short	(.L_3 - .L_2)
	.align		4
.L_2:
        /*0004*/ 	.word	index@(_Z17convolutionRowGPUPfS_S_iii)
        /*0008*/ 	.word	0x00000020


	//----- nvinfo : EIATTR_FRAME_SIZE
	.align		4
.L_3:
        /*000c*/ 	.byte	0x04, 0x11
        /*000e*/ 	.short	(.L_5 - .L_4)
	.align		4
.L_4:
        /*0010*/ 	.word	index@(_Z17convolutionRowGPUPfS_S_iii)
        /*0014*/ 	.word	0x00000008


	//----- nvinfo : EIATTR_REGCOUNT
	.align		4
.L_5:
        /*0018*/ 	.byte	0x04, 0x2f
        /*001a*/ 	.short	(.L_7 - .L_6)
	.align		4
.L_6:
        /*001c*/ 	.word	index@(_Z17convolutionColGPUPfS_S_iii)
        /*0020*/ 	.word	0x00000020


	//----- nvinfo : EIATTR_FRAME_SIZE
	.align		4
.L_7:
        /*0024*/ 	.byte	0x04, 0x11
        /*0026*/ 	.short	(.L_9 - .L_8)
	.align		4
.L_8:
        /*0028*/ 	.word	index@(_Z17convolutionColGPUPfS_S_iii)
        /*002c*/ 	.word	0x00000010


	//----- nvinfo : EIATTR_MIN_STACK_SIZE
	.align		4
.L_9:
        /*0030*/ 	.byte	0x04, 0x12
        /*0032*/ 	.short	(.L_11 - .L_10)
	.align		4
.L_10:
        /*0034*/ 	.word	index@(_Z17convolutionColGPUPfS_S_iii)
        /*0038*/ 	.word	0x00000010


	//----- nvinfo : EIATTR_MIN_STACK_SIZE
	.align		4
.L_11:
        /*003c*/ 	.byte	0x04, 0x12
        /*003e*/ 	.short	(.L_13 - .L_12)
	.align		4
.L_12:
        /*0040*/ 	.word	index@(_Z17convolutionRowGPUPfS_S_iii)
        /*0044*/ 	.word	0x00000008
.L_13:


//--------------------- .nv.compat                --------------------------
	.section	.nv.compat,"",@"SHT_CUDA_COMPAT_INFO"
	.align	4
        /*0000*/ 	.byte	0x02, 0x09, 0x00, 0x00, 0x02, 0x02, 0x01, 0x00, 0x02, 0x05, 0x05, 0x00, 0x03, 0x07, 0x01, 0x01
        /*0010*/ 	.byte	0x02, 0x03, 0x00, 0x00, 0x02, 0x06, 0x01, 0x00, 0x04, 0x0b, 0x08, 0x00, 0x09, 0x00, 0x00, 0x00
        /*0020*/ 	.byte	0x00, 0x00, 0x00, 0x00


//--------------------- .nv.info._Z17convolutionColGPUPfS_S_iii --------------------------
	.section	.nv.info._Z17convolutionColGPUPfS_S_iii,"",@"SHT_CUDA_INFO"
	.sectionflags	@""
	.align	4


	//----- nvinfo : EIATTR_CUDA_API_VERSION
	.align		4
        /*0000*/ 	.byte	0x04, 0x37
        /*0002*/ 	.short	(.L_15 - .L_14)
.L_14:
        /*0004*/ 	.word	0x00000082


	//----- nvinfo : EIATTR_KPARAM_INFO
	.align		4
.L_15:
        /*0008*/ 	.byte	0x04, 0x17
        /*000a*/ 	.short	(.L_17 - .L_16)
.L_16:
        /*000c*/ 	.word	0x00000000
        /*0010*/ 	.short	0x0005
        /*0012*/ 	.short	0x0020
        /*0014*/ 	.byte	0x00, 0xf0, 0x11, 0x00


	//----- nvinfo : EIATTR_KPARAM_INFO
	.align		4
.L_17:
        /*0018*/ 	.byte	0x04, 0x17
        /*001a*/ 	.short	(.L_19 - .L_18)
.L_18:
        /*001c*/ 	.word	0x00000000
        /*0020*/ 	.short	0x0004
        /*0022*/ 	.short	0x001c
        /*0024*/ 	.byte	0x00, 0xf0, 0x11, 0x00


	//----- nvinfo : EIATTR_KPARAM_INFO
	.align		4
.L_19:
        /*0028*/ 	.byte	0x04, 0x17
        /*002a*/ 	.short	(.L_21 - .L_20)
.L_20:
        /*002c*/ 	.word	0x00000000
        /*0030*/ 	.short	0x0003
        /*0032*/ 	.short	0x0018
        /*0034*/ 	.byte	0x00, 0xf0, 0x11, 0x00


	//----- nvinfo : EIATTR_KPARAM_INFO
	.align		4
.L_21:
        /*0038*/ 	.byte	0x04, 0x17
        /*003a*/ 	.short	(.L_23 - .L_22)
.L_22:
        /*003c*/ 	.word	0x00000000
        /*0040*/ 	.short	0x0002
        /*0042*/ 	.short	0x0010
        /*0044*/ 	.byte	0x00, 0xf5, 0x21, 0x00


	//----- nvinfo : EIATTR_KPARAM_INFO
	.align		4
.L_23:
        /*0048*/ 	.byte	0x04, 0x17
        /*004a*/ 	.short	(.L_25 - .L_24)
.L_24:
        /*004c*/ 	.word	0x00000000
        /*0050*/ 	.short	0x0001
        /*0052*/ 	.short	0x0008
        /*0054*/ 	.byte	0x00, 0xf5, 0x21, 0x00


	//----- nvinfo : EIATTR_KPARAM_INFO
	.align		4
.L_25:
        /*0058*/ 	.byte	0x04, 0x17
        /*005a*/ 	.short	(.L_27 - .L_26)
.L_26:
        /*005c*/ 	.word	0x00000000
        /*0060*/ 	.short	0x0000
        /*0062*/ 	.short	0x0000
        /*0064*/ 	.byte	0x00, 0xf5, 0x21, 0x00


	//----- nvinfo : EIATTR_SPARSE_MMA_MASK
	.align		4
.L_27:
        /*0068*/ 	.byte	0x03, 0x50
        /*006a*/ 	.short	0x0000


	//----- nvinfo : EIATTR_MAXREG_COUNT
	.align		4
        /*006c*/ 	.byte	0x03, 0x1b
        /*006e*/ 	.short	0x00ff


	//----- nvinfo : EIATTR_EXTERNS
	.align		4
        /*0070*/ 	.byte	0x04, 0x0f
        /*0072*/ 	.short	(.L_29 - .L_28)


	//   ....[0]....
	.align		4
.L_28:
        /*0074*/ 	.word	index@(vprintf)


	//----- nvinfo : EIATTR_MERCURY_ISA_VERSION
	.align		4
.L_29:
        /*0078*/ 	.byte	0x03, 0x5f
        /*007a*/ 	.short	0x0101


	//----- nvinfo : EIATTR_VRC_CTA_INIT_COUNT
	.align		4
        /*007c*/ 	.byte	0x02, 0x4a
	.zero		1
	.zero		1


	//----- nvinfo : EIATTR_SYSCALL_OFFSETS
	.align		4
        /*0080*/ 	.byte	0x04, 0x46
        /*0082*/ 	.short	(.L_31 - .L_30)


	//   ....[0]....
.L_30:
        /*0084*/ 	.word	0x00000ae0


	//   ....[1]....
        /*0088*/ 	.word	0x00000bb0


	//----- nvinfo : EIATTR_EXIT_INSTR_OFFSETS
	.align		4
.L_31:
        /*008c*/ 	.byte	0x04, 0x1c
        /*008e*/ 	.short	(.L_33 - .L_32)


	//   ....[0]....
.L_32:
        /*0090*/ 	.word	0x00000bc0


	//----- nvinfo : EIATTR_CRS_STACK_SIZE
	.align		4
.L_33:
        /*0094*/ 	.byte	0x04, 0x1e
        /*0096*/ 	.short	(.L_35 - .L_34)
.L_34:
        /*0098*/ 	.word	0x00000000


	//----- nvinfo : EIATTR_CBANK_PARAM_SIZE
	.align		4
.L_35:
        /*009c*/ 	.byte	0x03, 0x19
        /*009e*/ 	.short	0x0024


	//----- nvinfo : EIATTR_PARAM_CBANK
	.align		4
        /*00a0*/ 	.byte	0x04, 0x0a
        /*00a2*/ 	.short	(.L_37 - .L_36)
	.align		4
.L_36:
        /*00a4*/ 	.word	index@(.nv.constant0._Z17convolutionColGPUPfS_S_iii)
        /*00a8*/ 	.short	0x0380
        /*00aa*/ 	.short	0x0024


	//----- nvinfo : EIATTR_SW_WAR
	.align		4
.L_37:
        /*00ac*/ 	.byte	0x04, 0x36
        /*00ae*/ 	.short	(.L_39 - .L_38)
.L_38:
        /*00b0*/ 	.word	0x00000008
.L_39:


//--------------------- .nv.info._Z17convolutionRowGPUPfS_S_iii --------------------------
	.section	.nv.info._Z17convolutionRowGPUPfS_S_iii,"",@"SHT_CUDA_INFO"
	.sectionflags	@""
	.align	4


	//----- nvinfo : EIATTR_CUDA_API_VERSION
	.align		4
        /*0000*/ 	.byte	0x04, 0x37
        /*0002*/ 	.short	(.L_41 - .L_40)
.L_40:
        /*0004*/ 	.word	0x00000082


	//----- nvinfo : EIATTR_KPARAM_INFO
	.align		4
.L_41:
        /*0008*/ 	.byte	0x04, 0x17
        /*000a*/ 	.short	(.L_43 - .L_42)
.L_42:
        /*000c*/ 	.word	0x00000000
        /*0010*/ 	.short	0x0005
        /*0012*/ 	.short	0x0020
        /*0014*/ 	.byte	0x00, 0xf0, 0x11, 0x00


	//----- nvinfo : EIATTR_KPARAM_INFO
	.align		4
.L_43:
        /*0018*/ 	.byte	0x04, 0x17
        /*001a*/ 	.short	(.L_45 - .L_44)
.L_44:
        /*001c*/ 	.word	0x00000000
        /*0020*/ 	.short	0x0004
        /*0022*/ 	.short	0x001c
        /*0024*/ 	.byte	0x00, 0xf0, 0x11, 0x00


	//----- nvinfo : EIATTR_KPARAM_INFO
	.align		4
.L_45:
        /*0028*/ 	.byte	0x04, 0x17
        /*002a*/ 	.short	(.L_47 - .L_46)
.L_46:
        /*002c*/ 	.word	0x00000000
        /*0030*/ 	.short	0x0003
        /*0032*/ 	.short	0x0018
        /*0034*/ 	.byte	0x00, 0xf0, 0x11, 0x00


	//----- nvinfo : EIATTR_KPARAM_INFO
	.align		4
.L_47:
        /*0038*/ 	.byte	0x04, 0x17
        /*003a*/ 	.short	(.L_49 - .L_48)
.L_48:
        /*003c*/ 	.word	0x00000000
        /*0040*/ 	.short	0x0002
        /*0042*/ 	.short	0x0010
        /*0044*/ 	.byte	0x00, 0xf5, 0x21, 0x00


	//----- nvinfo : EIATTR_KPARAM_INFO
	.align		4
.L_49:
        /*0048*/ 	.byte	0x04, 0x17
        /*004a*/ 	.short	(.L_51 - .L_50)
.L_50:
        /*004c*/ 	.word	0x00000000
        /*0050*/ 	.short	0x0001
        /*0052*/ 	.short	0x0008
        /*0054*/ 	.byte	0x00, 0xf5, 0x21, 0x00


	//----- nvinfo : EIATTR_KPARAM_INFO
	.align		4
.L_51:
        /*0058*/ 	.byte	0x04, 0x17
        /*005a*/ 	.short	(.L_53 - .L_52)
.L_52:
        /*005c*/ 	.word	0x00000000
        /*0060*/ 	.short	0x0000
        /*0062*/ 	.short	0x0000
        /*0064*/ 	.byte	0x00, 0xf5, 0x21, 0x00


	//----- nvinfo : EIATTR_SPARSE_MMA_MASK
	.align		4
.L_53:
        /*0068*/ 	.byte	0x03, 0x50
        /*006a*/ 	.short	0x0000


	//----- nvinfo : EIATTR_MAXREG_COUNT
	.align		4
        /*006c*/ 	.byte	0x03, 0x1b
        /*006e*/ 	.short	0x00ff


	//----- nvinfo : EIATTR_EXTERNS
	.align		4
        /*0070*/ 	.byte	0x04, 0x0f
        /*0072*/ 	.short	(.L_55 - .L_54)


	//   ....[0]....
	.align		4
.L_54:
        /*0074*/ 	.word	index@(vprintf)


	//----- nvinfo : EIATTR_MERCURY_ISA_VERSION
	.align		4
.L_55:
        /*0078*/ 	.byte	0x03, 0x5f
        /*007a*/ 	.short	0x0101


	//----- nvinfo : EIATTR_VRC_CTA_INIT_COUNT
	.align		4
        /*007c*/ 	.byte	0x02, 0x4a
	.zero		1
	.zero		1


	//----- nvinfo : EIATTR_SYSCALL_OFFSETS
	.align		4
        /*0080*/ 	.byte	0x04, 0x46
        /*0082*/ 	.short	(.L_57 - .L_56)


	//   ....[0]....
.L_56:
        /*0084*/ 	.word	0x00000d20


	//----- nvinfo : EIATTR_EXIT_INSTR_OFFSETS
	.align		4
.L_57:
        /*0088*/ 	.byte	0x04, 0x1c
        /*008a*/ 	.short	(.L_59 - .L_58)


	//   ....[0]....
.L_58:
        /*008c*/ 	.word	0x00000d30


	//----- nvinfo : EIATTR_CRS_STACK_SIZE
	.align		4
.L_59:
        /*0090*/ 	.byte	0x04, 0x1e
        /*0092*/ 	.short	(.L_61 - .L_60)
.L_60:
        /*0094*/ 	.word	0x00000000


	//----- nvinfo : EIATTR_CBANK_PARAM_SIZE
	.align		4
.L_61:
        /*0098*/ 	.byte	0x03, 0x19
        /*009a*/ 	.short	0x0024


	//----- nvinfo : EIATTR_PARAM_CBANK
	.align		4
        /*009c*/ 	.byte	0x04, 0x0a
        /*009e*/ 	.short	(.L_63 - .L_62)
	.align		4
.L_62:
        /*00a0*/ 	.word	index@(.nv.constant0._Z17convolutionRowGPUPfS_S_iii)
        /*00a4*/ 	.short	0x0380
        /*00a6*/ 	.short	0x0024


	//----- nvinfo : EIATTR_SW_WAR
	.align		4
.L_63:
        /*00a8*/ 	.byte	0x04, 0x36
        /*00aa*/ 	.short	(.L_65 - .L_64)
.L_64:
        /*00ac*/ 	.word	0x00000008
.L_65:


//--------------------- .nv.callgraph             --------------------------
	.section	.nv.callgraph,"",@"SHT_CUDA_CALLGRAPH"
	.align	4
	.sectionentsize	8
	.align		4
        /*0000*/ 	.word	0x00000000
	.align		4
        /*0004*/ 	.word	0xffffffff
	.align		4
        /*0008*/ 	.word	index@(_Z17convolutionColGPUPfS_S_iii)
	.align		4
        /*000c*/ 	.word	index@(vprintf)
	.align		4
        /*0010*/ 	.word	index@(_Z17convolutionRowGPUPfS_S_iii)
	.align		4
        /*0014*/ 	.word	index@(vprintf)
	.align		4
        /*0018*/ 	.word	0x00000000
	.align		4
        /*001c*/ 	.word	0xfffffffe
	.align		4
        /*0020*/ 	.word	0x00000000
	.align		4
        /*0024*/ 	.word	0xfffffffd
	.align		4
        /*0028*/ 	.word	0x00000000
	.align		4
        /*002c*/ 	.word	0xfffffffc


//--------------------- .nv.constant4             --------------------------
	.section	.nv.constant4,"a",@progbits
	.align	8
	.align		8
.nv.constant4:
        /*0000*/ 	.dword	vprintf
	.align		8
        /*0008*/ 	.dword	$str
	.align		8
        /*0010*/ 	.dword	$str$1


//--------------------- .text._Z17convolutionColGPUPfS_S_iii --------------------------
	.section	.text._Z17convolutionColGPUPfS_S_iii,"ax",@progbits
	.align	128
        .global         _Z17convolutionColGPUPfS_S_iii
        .type           _Z17convolutionColGPUPfS_S_iii,@function
        .size           _Z17convolutionColGPUPfS_S_iii,(.L_x_19 - _Z17convolutionColGPUPfS_S_iii)
        .other          _Z17convolutionColGPUPfS_S_iii,@"STO_CUDA_ENTRY STV_DEFAULT"
_Z17convolutionColGPUPfS_S_iii:
.text._Z17convolutionColGPUPfS_S_iii:
[----:B------:R-:W0:Y:S08]  /*0000*/  LDC R1, c[0x0][0x37c] ;  /* 0x0000df00ff017b82 */ /* 0x000e300000000800 */
[----:B------:R-:W1:Y:S01]  /*0010*/  LDC R3, c[0x0][0x398] ;  /* 0x0000e600ff037b82 */ /* 0x000e620000000800 */
[----:B------:R-:W2:Y:S01]  /*0020*/  S2R R7, SR_TID.X ;  /* 0x0000000000077919 */ /* 0x000ea20000002100 */
[----:B------:R-:W3:Y:S01]  /*0030*/  LDCU UR5, c[0x0][0x2fc] ;  /* 0x00005f80ff0577ac */ /* 0x000ee20008000800 */
[----:B0-----:R-:W-:Y:S01]  /*0040*/  IADD3 R1, PT, PT, R1, -0x10, RZ ;  /* 0xfffffff001017810 */ /* 0x001fe20007ffe0ff */
[----:B------:R-:W-:Y:S01]  /*0050*/  BSSY.RECONVERGENT B0, `(.L_x_0) ;  /* 0x000009a000007945 */ /* 0x000fe20003800200 */
[----:B------:R-:W0:Y:S03]  /*0060*/  LDCU UR6, c[0x0][0x39c] ;  /* 0x00007380ff0677ac */ /* 0x000e260008000800 */
[----:B------:R-:W2:Y:S01]  /*0070*/  S2UR UR4, SR_CTAID.X ;  /* 0x00000000000479c3 */ /* 0x000ea20000002500 */
[----:B------:R-:W4:Y:S07]  /*0080*/  LDCU.64 UR36, c[0x0][0x358] ;  /* 0x00006b00ff2477ac */ /* 0x000f2e0008000a00 */
[----:B------:R-:W2:Y:S01]  /*0090*/  LDC R0, c[0x0][0x360] ;  /* 0x0000d800ff007b82 */ /* 0x000ea20000000800 */
[----:B-1----:R-:W-:-:S04]  /*00a0*/  IABS R9, R3 ;  /* 0x0000000300097213 */ /* 0x002fc80000000000 */
[----:B------:R-:W1:Y:S01]  /*00b0*/  I2F.RP R2, R9 ;  /* 0x0000000900027306 */ /* 0x000e620000209400 */
[----:B--2---:R-:W-:Y:S01]  /*00c0*/  IMAD R0, R0, UR4, R7 ;  /* 0x0000000400007c24 */ /* 0x004fe2000f8e0207 */
[----:B------:R-:W2:Y:S06]  /*00d0*/  LDCU UR4, c[0x0][0x2f8] ;  /* 0x00005f00ff0477ac */ /* 0x000eac0008000800 */
[----:B-1----:R-:W1:Y:S02]  /*00e0*/  MUFU.RCP R2, R2 ;  /* 0x0000000200027308 */ /* 0x002e640000001000 */
[----:B-1----:R-:W-:-:S02]  /*00f0*/  IADD3 R4, PT, PT, R2, 0xffffffe, RZ ;  /* 0x0ffffffe02047810 */ /* 0x002fc40007ffe0ff */
[----:B------:R-:W-:-:S04]  /*0100*/  IABS R2, R0 ;  /* 0x0000000000027213 */ /* 0x000fc80000000000 */
[----:B------:R1:W5:Y:S02]  /*0110*/  F2I.FTZ.U32.TRUNC.NTZ R5, R4 ;  /* 0x0000000400057305 */ /* 0x000364000021f000 */
[----:B-1----:R-:W-:Y:S01]  /*0120*/  IMAD.MOV.U32 R4, RZ, RZ, RZ ;  /* 0x000000ffff047224 */ /* 0x002fe200078e00ff */
[----:B-----5:R-:W-:-:S05]  /*0130*/  IADD3 R6, PT, PT, RZ, -R5, RZ ;  /* 0x80000005ff067210 */ /* 0x020fca0007ffe0ff */
[----:B------:R-:W-:-:S04]  /*0140*/  IMAD R7, R6, R9, RZ ;  /* 0x0000000906077224 */ /* 0x000fc800078e02ff */
[----:B------:R-:W-:Y:S02]  /*0150*/  IMAD.HI.U32 R5, R5, R7, R4 ;  /* 0x0000000705057227 */ /* 0x000fe400078e0004 */
[----:B------:R-:W1:Y:S04]  /*0160*/  LDC R4, c[0x0][0x3a0] ;  /* 0x0000e800ff047b82 */ /* 0x000e680000000800 */
[----:B------:R-:W-:-:S05]  /*0170*/  IMAD.HI.U32 R5, R5, R2, RZ ;  /* 0x0000000205057227 */ /* 0x000fca00078e00ff */
[----:B------:R-:W-:-:S05]  /*0180*/  IADD3 R6, PT, PT, -R5, RZ, RZ ;  /* 0x000000ff05067210 */ /* 0x000fca0007ffe1ff */
[----:B------:R-:W-:-:S05]  /*0190*/  IMAD R2, R9, R6, R2 ;  /* 0x0000000609027224 */ /* 0x000fca00078e0202 */
[----:B------:R-:W-:-:S13]  /*01a0*/  ISETP.GT.U32.AND P2, PT, R9, R2, PT ;  /* 0x000000020900720c */ /* 0x000fda0003f44070 */
[-C--:B------:R-:W-:Y:S01]  /*01b0*/  @!P2 IADD3 R2, PT, PT, R2, -R9.reuse, RZ ;  /* 0x800000090202a210 */ /* 0x080fe20007ffe0ff */
[----:B------:R-:W-:Y:S01]  /*01c0*/  @!P2 VIADD R5, R5, 0x1 ;  /* 0x000000010505a836 */ /* 0x000fe20000000000 */
[----:B------:R-:W-:Y:S02]  /*01d0*/  ISETP.NE.AND P2, PT, R3, RZ, PT ;  /* 0x000000ff0300720c */ /* 0x000fe40003f45270 */
[----:B------:R-:W-:Y:S02]  /*01e0*/  ISETP.GE.U32.AND P0, PT, R2, R9, PT ;  /* 0x000000090200720c */ /* 0x000fe40003f06070 */
[----:B------:R-:W-:-:S04]  /*01f0*/  LOP3.LUT R2, R0, R3, RZ, 0x3c, !PT ;  /* 0x0000000300027212 */ /* 0x000fc800078e3cff */
[----:B------:R-:W-:-:S07]  /*0200*/  ISETP.GE.AND P1, PT, R2, RZ, PT ;  /* 0x000000ff0200720c */ /* 0x000fce0003f26270 */
[----:B------:R-:W-:-:S04]  /*0210*/  @P0 IADD3 R5, PT, PT, R5, 0x1, RZ ;  /* 0x0000000105050810 */ /* 0x000fc80007ffe0ff */
[----:B------:R-:W-:-:S05]  /*0220*/  MOV R7, R5 ;  /* 0x0000000500077202 */ /* 0x000fca0000000f00 */
[----:B------:R-:W-:Y:S01]  /*0230*/  @!P1 IMAD.MOV R7, RZ, RZ, -R7 ;  /* 0x000000ffff079224 */ /* 0x000fe200078e0a07 */
[----:B------:R-:W-:Y:S02]  /*0240*/  @!P2 LOP3.LUT R7, RZ, R3, RZ, 0x33, !PT ;  /* 0x00000003ff07a212 */ /* 0x000fe400078e33ff */
[----:B--2---:R-:W-:Y:S02]  /*0250*/  IADD3 R16, P1, PT, R1, UR4, RZ ;  /* 0x0000000401107c10 */ /* 0x004fe4000ff3e0ff */
[C---:B0-----:R-:W-:Y:S02]  /*0260*/  ISETP.GE.AND P0, PT, R7.reuse, UR6, PT ;  /* 0x0000000607007c0c */ /* 0x041fe4000bf06270 */
[----:B------:R-:W-:Y:S02]  /*0270*/  IADD3 R9, PT, PT, -R7, RZ, RZ ;  /* 0x000000ff07097210 */ /* 0x000fe40007ffe1ff */
[C---:B------:R-:W-:Y:S02]  /*0280*/  ISETP.LT.OR P0, PT, R3.reuse, RZ, P0 ;  /* 0x000000ff0300720c */ /* 0x040fe40000701670 */
[----:B---3--:R-:W-:Y:S01]  /*0290*/  IADD3.X R2, PT, PT, RZ, UR5, RZ, P1, !PT ;  /* 0x00000005ff027c10 */ /* 0x008fe20008ffe4ff */
[----:B------:R-:W-:Y:S01]  /*02a0*/  IMAD R9, R3, R9, R0 ;  /* 0x0000000903097224 */ /* 0x000fe200078e0200 */
[----:B-1----:R-:W-:-:S03]  /*02b0*/  IADD3 R8, PT, PT, R7, R4, RZ ;  /* 0x0000000407087210 */ /* 0x002fc60007ffe0ff */
[----:B------:R-:W-:-:S06]  /*02c0*/  IMAD.IADD R9, R9, 0x1, R4 ;  /* 0x0000000109097824 */ /* 0x000fcc00078e0204 */
[----:B----4-:R-:W-:Y:S05]  /*02d0*/  @P0 BRA `(.L_x_1) ;  /* 0x0000000400c40947 */ /* 0x010fea0003800000 */
[----:B------:R-:W-:Y:S01]  /*02e0*/  ISETP.GE.AND P0, PT, R4, RZ, PT ;  /* 0x000000ff0400720c */ /* 0x000fe20003f06270 */
[----:B------:R-:W-:-:S12]  /*02f0*/  HFMA2 R11, -RZ, RZ, 0, 0 ;  /* 0x00000000ff0b7431 */ /* 0x000fd800000001ff */
[----:B------:R-:W-:Y:S05]  /*0300*/  @!P0 BRA `(.L_x_2) ;  /* 0x0000000400a48947 */ /* 0x000fea0003800000 */
[C---:B------:R-:W-:Y:S01]  /*0310*/  ISETP.GE.U32.AND P0, PT, R4.reuse, 0x4, PT ;  /* 0x000000040400780c */ /* 0x040fe20003f06070 */
[----:B------:R-:W-:Y:S01]  /*0320*/  IMAD.MOV.U32 R14, RZ, RZ, RZ ;  /* 0x000000ffff0e7224 */ /* 0x000fe200078e00ff */
[C---:B------:R-:W-:Y:S02]  /*0330*/  SHF.L.U32 R6, R4.reuse, 0x1, RZ ;  /* 0x0000000104067819 */ /* 0x040fe400000006ff */
[----:B------:R-:W-:Y:S02]  /*0340*/  IADD3 R5, PT, PT, -R4, RZ, RZ ;  /* 0x000000ff04057210 */ /* 0x000fe40007ffe1ff */
[----:B------:R-:W-:-:S07]  /*0350*/  IADD3 R10, PT, PT, R6, R3, RZ ;  /* 0x00000003060a7210 */ /* 0x000fce0007ffe0ff */
[----:B------:R-:W-:Y:S05]  /*0360*/  @!P0 BRA `(.L_x_3) ;  /* 0x0000000000c08947 */ /* 0x000fea0003800000 */
[----:B------:R-:W-:Y:S01]  /*0370*/  IADD3 R11, PT, PT, R6, 0x1, RZ ;  /* 0x00000001060b7810 */ /* 0x000fe20007ffe0ff */
[----:B------:R-:W-:Y:S01]  /*0380*/  IMAD R7, R7, R10, R9 ;  /* 0x0000000a07077224 */ /* 0x000fe200078e0209 */
[----:B------:R-:W-:Y:S01]  /*0390*/  LEA R22, R4, R3, 0x1 ;  /* 0x0000000304167211 */ /* 0x000fe200078e08ff */
[----:B------:R-:W-:Y:S01]  /*03a0*/  IMAD.MOV.U32 R14, RZ, RZ, RZ ;  /* 0x000000ffff0e7224 */ /* 0x000fe200078e00ff */
[----:B------:R-:W-:Y:S02]  /*03b0*/  LOP3.LUT R17, R11, 0x7ffffff8, RZ, 0xc0, !PT ;  /* 0x7ffffff80b117812 */ /* 0x000fe400078ec0ff */
[----:B------:R-:W-:Y:S02]  /*03c0*/  MOV R11, R6 ;  /* 0x00000006000b7202 */ /* 0x000fe40000000f00 */
[----:B------:R-:W-:-:S07]  /*03d0*/  IADD3 R17, PT, PT, -R17, RZ, RZ ;  /* 0x000000ff11117210 */ /* 0x000fce0007ffe1ff */
.L_x_4:
[----:B------:R-:W0:Y:S08]  /*03e0*/  LDC.64 R24, c[0x0][0x388] ;  /* 0x0000e200ff187b82 */ /* 0x000e300000000a00 */
[----:B------:R-:W1:Y:S01]  /*03f0*/  LDC.64 R12, c[0x0][0x390] ;  /* 0x0000e400ff0c7b82 */ /* 0x000e620000000a00 */
[----:B0-----:R-:W-:-:S05]  /*0400*/  IMAD.WIDE R24, R7, 0x4, R24 ;  /* 0x0000000407187825 */ /* 0x001fca00078e0218 */
[----:B------:R0:W2:Y:S01]  /*0410*/  LDG.E R15, desc[UR36][R24.64] ;  /* 0x00000024180f7981 */ /* 0x0000a2000c1e1900 */
[----:B-1----:R-:W-:-:S05]  /*0420*/  IMAD.WIDE R12, R11, 0x4, R12 ;  /* 0x000000040b0c7825 */ /* 0x002fca00078e020c */
[----:B------:R-:W2:Y:S01]  /*0430*/  LDG.E R29, desc[UR36][R12.64] ;  /* 0x000000240c1d7981 */ /* 0x000ea2000c1e1900 */
[----:B0-----:R-:W-:-:S03]  /*0440*/  IMAD.WIDE R24, R10, 0x4, R24 ;  /* 0x000000040a187825 */ /* 0x001fc600078e0218 */
[----:B------:R-:W3:Y:S04]  /*0450*/  LDG.E R20, desc[UR36][R12.64+-0x4] ;  /* 0xfffffc240c147981 */ /* 0x000ee8000c1e1900 */
[----:B------:R-:W3:Y:S01]  /*0460*/  LDG.E R21, desc[UR36][R24.64] ;  /* 0x0000002418157981 */ /* 0x000ee2000c1e1900 */
[----:B------:R-:W-:-:S03]  /*0470*/  IMAD.WIDE R26, R10, 0x4, R24 ;  /* 0x000000040a1a7825 */ /* 0x000fc600078e0218 */
[----:B------:R-:W4:Y:S04]  /*0480*/  LDG.E R23, desc[UR36][R12.64+-0x8] ;  /* 0xfffff8240c177981 */ /* 0x000f28000c1e1900 */
[----:B------:R2:W4:Y:S01]  /*0490*/  LDG.E R28, desc[UR36][R26.64] ;  /* 0x000000241a1c7981 */ /* 0x000522000c1e1900 */
[----:B------:R-:W-:-:S03]  /*04a0*/  IMAD.WIDE R18, R10, 0x4, R26 ;  /* 0x000000040a127825 */ /* 0x000fc600078e021a */
[----:B------:R-:W5:Y:S01]  /*04b0*/  LDG.E R27, desc[UR36][R12.64+-0x18] ;  /* 0xffffe8240c1b7981 */ /* 0x000f62000c1e1900 */
[----:B--2---:R-:W-:Y:S01]  /*04c0*/  FFMA R26, R15, R29, R14 ;  /* 0x0000001d0f1a7223 */ /* 0x004fe2000000000e */
[C---:B------:R-:W-:Y:S02]  /*04d0*/  IMAD.WIDE R14, R10.reuse, 0x4, R18 ;  /* 0x000000040a0e7825 */ /* 0x040fe400078e0212 */
[----:B------:R3:W2:Y:S02]  /*04e0*/  LDG.E R29, desc[UR36][R18.64] ;  /* 0x00000024121d7981 */ /* 0x0006a4000c1e1900 */
[----:B---3--:R-:W-:Y:S01]  /*04f0*/  FFMA R19, R21, R20, R26 ;  /* 0x0000001415137223 */ /* 0x008fe2000000001a */
[C---:B------:R-:W-:Y:S01]  /*0500*/  IMAD.WIDE R20, R10.reuse, 0x4, R14 ;  /* 0x000000040a147825 */ /* 0x040fe200078e020e */
[----:B------:R-:W2:Y:S04]  /*0510*/  LDG.E R26, desc[UR36][R12.64+-0xc] ;  /* 0xfffff4240c1a7981 */ /* 0x000ea8000c1e1900 */
[----:B------:R-:W3:Y:S01]  /*0520*/  LDG.E R14, desc[UR36][R14.64] ;  /* 0x000000240e0e7981 */ /* 0x000ee2000c1e1900 */
[----:B------:R-:W-:-:S04]  /*0530*/  IMAD.WIDE R24, R10, 0x4, R20 ;  /* 0x000000040a187825 */ /* 0x000fc800078e0214 */
[----:B----4-:R-:W-:Y:S02]  /*0540*/  FFMA R28, R28, R23, R19 ;  /* 0x000000171c1c7223 */ /* 0x010fe40000000013 */
[----:B------:R-:W4:Y:S04]  /*0550*/  LDG.E R23, desc[UR36][R20.64] ;  /* 0x0000002414177981 */ /* 0x000f28000c1e1900 */
[----:B------:R-:W3:Y:S01]  /*0560*/  LDG.E R15, desc[UR36][R12.64+-0x10] ;  /* 0xfffff0240c0f7981 */ /* 0x000ee2000c1e1900 */
[----:B------:R-:W-:-:S03]  /*0570*/  IMAD.WIDE R18, R10, 0x4, R24 ;  /* 0x000000040a127825 */ /* 0x000fc600078e0218 */
[----:B------:R-:W4:Y:S04]  /*0580*/  LDG.E R20, desc[UR36][R12.64+-0x14] ;  /* 0xffffec240c147981 */ /* 0x000f28000c1e1900 */
[----:B------:R-:W5:Y:S04]  /*0590*/  LDG.E R21, desc[UR36][R12.64+-0x1c] ;  /* 0xffffe4240c157981 */ /* 0x000f68000c1e1900 */
[----:B------:R-:W5:Y:S04]  /*05a0*/  LDG.E R19, desc[UR36][R18.64] ;  /* 0x0000002412137981 */ /* 0x000f68000c1e1900 */
[----:B------:R-:W5:Y:S01]  /*05b0*/  LDG.E R12, desc[UR36][R24.64] ;  /* 0x00000024180c7981 */ /* 0x000f62000c1e1900 */
[----:B------:R-:W-:-:S04]  /*05c0*/  IADD3 R17, PT, PT, R17, 0x8, RZ ;  /* 0x0000000811117810 */ /* 0x000fc80007ffe0ff */
[----:B------:R-:W-:Y:S01]  /*05d0*/  ISETP.NE.AND P0, PT, R17, RZ, PT ;  /* 0x000000ff1100720c */ /* 0x000fe20003f05270 */
[----:B------:R-:W-:Y:S01]  /*05e0*/  VIADD R5, R5, 0x8 ;  /* 0x0000000805057836 */ /* 0x000fe20000000000 */
[----:B------:R-:W-:Y:S02]  /*05f0*/  LEA R7, R22, R7, 0x3 ;  /* 0x0000000716077211 */ /* 0x000fe400078e18ff */
[----:B------:R-:W-:Y:S01]  /*0600*/  IADD3 R11, PT, PT, R11, -0x8, RZ ;  /* 0xfffffff80b0b7810 */ /* 0x000fe20007ffe0ff */
[----:B--2---:R-:W-:-:S04]  /*0610*/  FFMA R29, R29, R26, R28 ;  /* 0x0000001a1d1d7223 */ /* 0x004fc8000000001c */
[----:B---3--:R-:W-:-:S04]  /*0620*/  FFMA R14, R14, R15, R29 ;  /* 0x0000000f0e0e7223 */ /* 0x008fc8000000001d */
[----:B----4-:R-:W-:-:S04]  /*0630*/  FFMA R23, R23, R20, R14 ;  /* 0x0000001417177223 */ /* 0x010fc8000000000e */
[----:B-----5:R-:W-:-:S04]  /*0640*/  FFMA R14, R12, R27, R23 ;  /* 0x0000001b0c0e7223 */ /* 0x020fc80000000017 */
[----:B------:R-:W-:Y:S01]  /*0650*/  FFMA R14, R19, R21, R14 ;  /* 0x00000015130e7223 */ /* 0x000fe2000000000e */
[----:B------:R-:W-:Y:S06]  /*0660*/  @P0 BRA `(.L_x_4) ;  /* 0xfffffffc005c0947 */ /* 0x000fec000383ffff */
.L_x_3:
[----:B------:R-:W0:Y:S01]  /*0670*/  LDC.64 R18, c[0x0][0x388] ;  /* 0x0000e200ff127b82 */ /* 0x000e220000000a00 */
[----:B------:R-:W-:Y:S02]  /*0680*/  LOP3.LUT R6, R6, 0x6, RZ, 0xc0, !PT ;  /* 0x0000000606067812 */ /* 0x000fe400078ec0ff */
[----:B------:R-:W-:Y:S02]  /*0690*/  LOP3.LUT R7, R4, 0x1, RZ, 0xc0, !PT ;  /* 0x0000000104077812 */ /* 0x000fe400078ec0ff */
[----:B------:R-:W-:Y:S02]  /*06a0*/  ISETP.GE.U32.AND P0, PT, R6, 0x3, PT ;  /* 0x000000030600780c */ /* 0x000fe40003f06070 */
[----:B------:R-:W-:Y:S01]  /*06b0*/  ISETP.NE.U32.AND P1, PT, R7, 0x1, PT ;  /* 0x000000010700780c */ /* 0x000fe20003f25070 */
[----:B------:R-:W1:Y:S10]  /*06c0*/  LDC.64 R12, c[0x0][0x390] ;  /* 0x0000e400ff0c7b82 */ /* 0x000e740000000a00 */
[----:B------:R-:W-:Y:S05]  /*06d0*/  @!P0 BRA `(.L_x_5) ;  /* 0x00000000005c8947 */ /* 0x000fea0003800000 */
[----:B------:R-:W2:Y:S01]  /*06e0*/  LDC.64 R24, c[0x0][0x388] ;  /* 0x0000e200ff187b82 */ /* 0x000ea20000000a00 */
[----:B------:R-:W-:Y:S01]  /*06f0*/  IADD3 R11, PT, PT, R8, R5, RZ ;  /* 0x00000005080b7210 */ /* 0x000fe20007ffe0ff */
[----:B------:R-:W-:-:S04]  /*0700*/  IMAD.IADD R15, R4, 0x1, -R5 ;  /* 0x00000001040f7824 */ /* 0x000fc800078e0a05 */
[----:B------:R-:W-:Y:S02]  /*0710*/  IMAD R11, R10, R11, R9 ;  /* 0x0000000b0a0b7224 */ /* 0x000fe400078e0209 */
[----:B------:R-:W3:Y:S02]  /*0720*/  LDC.64 R6, c[0x0][0x390] ;  /* 0x0000e400ff067b82 */ /* 0x000ee40000000a00 */
[----:B--2---:R-:W-:-:S04]  /*0730*/  IMAD.WIDE R24, R11, 0x4, R24 ;  /* 0x000000040b187825 */ /* 0x004fc800078e0218 */
[----:B------:R-:W-:Y:S02]  /*0740*/  IMAD.WIDE R20, R10, 0x4, R24 ;  /* 0x000000040a147825 */ /* 0x000fe400078e0218 */
[----:B------:R-:W2:Y:S02]  /*0750*/  LDG.E R25, desc[UR36][R24.64] ;  /* 0x0000002418197981 */ /* 0x000ea4000c1e1900 */
[----:B---3--:R-:W-:-:S04]  /*0760*/  IMAD.WIDE R6, R15, 0x4, R6 ;  /* 0x000000040f067825 */ /* 0x008fc800078e0206 */
[C---:B------:R-:W-:Y:S01]  /*0770*/  IMAD.WIDE R22, R10.reuse, 0x4, R20 ;  /* 0x000000040a167825 */ /* 0x040fe200078e0214 */
[----:B------:R-:W2:Y:S04]  /*0780*/  LDG.E R11, desc[UR36][R6.64] ;  /* 0x00000024060b7981 */ /* 0x000ea8000c1e1900 */
[----:B------:R-:W3:Y:S01]  /*0790*/  LDG.E R20, desc[UR36][R20.64] ;  /* 0x0000002414147981 */ /* 0x000ee2000c1e1900 */
[----:B------:R-:W-:-:S03]  /*07a0*/  IMAD.WIDE R26, R10, 0x4, R22 ;  /* 0x000000040a1a7825 */ /* 0x000fc600078e0216 */
[----:B------:R-:W3:Y:S04]  /*07b0*/  LDG.E R15, desc[UR36][R6.64+-0x4] ;  /* 0xfffffc24060f7981 */ /* 0x000ee8000c1e1900 */
[----:B------:R-:W4:Y:S04]  /*07c0*/  LDG.E R22, desc[UR36][R22.64] ;  /* 0x0000002416167981 */ /* 0x000f28000c1e1900 */
[----:B------:R-:W4:Y:S04]  /*07d0*/  LDG.E R17, desc[UR36][R6.64+-0x8] ;  /* 0xfffff82406117981 */ /* 0x000f28000c1e1900 */
[----:B------:R-:W5:Y:S04]  /*07e0*/  LDG.E R26, desc[UR36][R26.64] ;  /* 0x000000241a1a7981 */ /* 0x000f68000c1e1900 */
[----:B------:R-:W5:Y:S01]  /*07f0*/  LDG.E R28, desc[UR36][R6.64+-0xc] ;  /* 0xfffff424061c7981 */ /* 0x000f62000c1e1900 */
[----:B------:R-:W-:Y:S01]  /*0800*/  IADD3 R5, PT, PT, R5, 0x4, RZ ;  /* 0x0000000405057810 */ /* 0x000fe20007ffe0ff */
[----:B--2---:R-:W-:-:S04]  /*0810*/  FFMA R11, R25, R11, R14 ;  /* 0x0000000b190b7223 */ /* 0x004fc8000000000e */
[----:B---3--:R-:W-:-:S04]  /*0820*/  FFMA R11, R20, R15, R11 ;  /* 0x0000000f140b7223 */ /* 0x008fc8000000000b */
[----:B----4-:R-:W-:-:S04]  /*0830*/  FFMA R11, R22, R17, R11 ;  /* 0x00000011160b7223 */ /* 0x010fc8000000000b */
[----:B-----5:R-:W-:-:S07]  /*0840*/  FFMA R14, R26, R28, R11 ;  /* 0x0000001c1a0e7223 */ /* 0x020fce000000000b */
.L_x_5:
[----:B------:R-:W-:Y:S02]  /*0850*/  @!P1 IADD3 R6, PT, PT, R8, R5, RZ ;  /* 0x0000000508069210 */ /* 0x000fe40007ffe0ff */
[C---:B------:R-:W-:Y:S01]  /*0860*/  @!P1 IADD3 R7, PT, PT, -R5.reuse, R4, RZ ;  /* 0x0000000405079210 */ /* 0x040fe20007ffe1ff */
[----:B------:R-:W-:Y:S02]  /*0870*/  @!P1 VIADD R5, R5, 0x2 ;  /* 0x0000000205059836 */ /* 0x000fe40000000000 */
[----:B------:R-:W-:Y:S02]  /*0880*/  @!P1 IMAD R21, R10, R6, R9 ;  /* 0x000000060a159224 */ /* 0x000fe400078e0209 */
[----:B-1----:R-:W-:Y:S01]  /*0890*/  @!P1 IMAD.WIDE R6, R7, 0x4, R12 ;  /* 0x0000000407069825 */ /* 0x002fe200078e020c */
[----:B------:R-:W-:Y:S02]  /*08a0*/  IADD3 R11, PT, PT, R8, R5, RZ ;  /* 0x00000005080b7210 */ /* 0x000fe40007ffe0ff */
[----:B------:R-:W-:Y:S01]  /*08b0*/  IADD3 R5, PT, PT, -R5, R4, RZ ;  /* 0x0000000405057210 */ /* 0x000fe20007ffe1ff */
[----:B0-----:R-:W-:-:S04]  /*08c0*/  @!P1 IMAD.WIDE R20, R21, 0x4, R18 ;  /* 0x0000000415149825 */ /* 0x001fc800078e0212 */
[C---:B------:R-:W-:Y:S02]  /*08d0*/  IMAD R11, R10.reuse, R11, R9 ;  /* 0x0000000b0a0b7224 */ /* 0x040fe400078e0209 */
[----:B------:R-:W-:Y:S02]  /*08e0*/  @!P1 IMAD.WIDE R22, R10, 0x4, R20 ;  /* 0x000000040a169825 */ /* 0x000fe400078e0214 */
[----:B------:R-:W2:Y:S02]  /*08f0*/  @!P1 LDG.E R21, desc[UR36][R20.64] ;  /* 0x0000002414159981 */ /* 0x000ea4000c1e1900 */
[----:B------:R-:W-:Y:S02]  /*0900*/  IMAD.WIDE R18, R11, 0x4, R18 ;  /* 0x000000040b127825 */ /* 0x000fe400078e0212 */
[----:B------:R-:W2:Y:S02]  /*0910*/  @!P1 LDG.E R10, desc[UR36][R6.64] ;  /* 0x00000024060a9981 */ /* 0x000ea4000c1e1900 */
[----:B------:R-:W-:-:S02]  /*0920*/  IMAD.WIDE R12, R5, 0x4, R12 ;  /* 0x00000004050c7825 */ /* 0x000fc400078e020c */
[----:B------:R-:W3:Y:S04]  /*0930*/  @!P1 LDG.E R23, desc[UR36][R22.64] ;  /* 0x0000002416179981 */ /* 0x000ee8000c1e1900 */
[----:B------:R-:W3:Y:S04]  /*0940*/  @!P1 LDG.E R5, desc[UR36][R6.64+-0x4] ;  /* 0xfffffc2406059981 */ /* 0x000ee8000c1e1900 */
[----:B------:R-:W4:Y:S04]  /*0950*/  LDG.E R19, desc[UR36][R18.64] ;  /* 0x0000002412137981 */ /* 0x000f28000c1e1900 */
[----:B------:R-:W4:Y:S01]  /*0960*/  LDG.E R12, desc[UR36][R12.64] ;  /* 0x000000240c0c7981 */ /* 0x000f22000c1e1900 */
[----:B--2---:R-:W-:-:S04]  /*0970*/  @!P1 FFMA R10, R21, R10, R14 ;  /* 0x0000000a150a9223 */ /* 0x004fc8000000000e */
[----:B---3--:R-:W-:-:S04]  /*0980*/  @!P1 FFMA R14, R23, R5, R10 ;  /* 0x00000005170e9223 */ /* 0x008fc8000000000a */
[----:B----4-:R-:W-:-:S07]  /*0990*/  FFMA R11, R19, R12, R14 ;  /* 0x0000000c130b7223 */ /* 0x010fce000000000e */
.L_x_2:
[----:B------:R-:W0:Y:S01]  /*09a0*/  LDC.64 R6, c[0x0][0x380] ;  /* 0x0000e000ff067b82 */ /* 0x000e220000000a00 */
[----:B------:R-:W-:-:S05]  /*09b0*/  LEA R5, R4, R3, 0x1 ;  /* 0x0000000304057211 */ /* 0x000fca00078e08ff */
[----:B------:R-:W-:-:S04]  /*09c0*/  IMAD R5, R8, R5, R9 ;  /* 0x0000000508057224 */ /* 0x000fc800078e0209 */
[----:B0-----:R-:W-:-:S05]  /*09d0*/  IMAD.WIDE R4, R5, 0x4, R6 ;  /* 0x0000000405047825 */ /* 0x001fca00078e0206 */
[----:B------:R0:W-:Y:S02]  /*09e0*/  STG.E desc[UR36][R4.64], R11 ;  /* 0x0000000b04007986 */ /* 0x0001e4000c101924 */
.L_x_1:
[----:B------:R-:W-:Y:S05]  /*09f0*/  BSYNC.RECONVERGENT B0 ;  /* 0x0000000000007941 */ /* 0x000fea0003800200 */
.L_x_0:
[----:B0-----:R-:W0:Y:S02]  /*0a00*/  LDC.64 R4, c[0x0][0x380] ;  /* 0x0000e000ff047b82 */ /* 0x001e240000000a00 */
[----:B0-----:R-:W2:Y:S02]  /*0a10*/  LDG.E R3, desc[UR36][R4.64] ;  /* 0x0000002404037981 */ /* 0x001ea4000c1e1900 */
[----:B--2---:R-:W-:-:S13]  /*0a20*/  FSETP.GEU.AND P0, PT, R3, RZ, PT ;  /* 0x000000ff0300720b */ /* 0x004fda0003f0e000 */
[----:B------:R-:W-:Y:S05]  /*0a30*/  @P0 BRA `(.L_x_6) ;  /* 0x0000000000340947 */ /* 0x000fea0003800000 */
[----:B------:R-:W-:Y:S01]  /*0a40*/  MOV R3, 0x0 ;  /* 0x0000000000037802 */ /* 0x000fe20000000f00 */
[----:B------:R0:W-:Y:S01]  /*0a50*/  STL.64 [R1], R8 ;  /* 0x0000000801007387 */ /* 0x0001e20000100a00 */
[----:B------:R-:W1:Y:S01]  /*0a60*/  LDCU.64 UR4, c[0x4][0x10] ;  /* 0x01000200ff0477ac */ /* 0x000e620008000a00 */
[----:B------:R-:W-:Y:S01]  /*0a70*/  MOV R6, R16 ;  /* 0x0000001000067202 */ /* 0x000fe20000000f00 */
[----:B------:R0:W2:Y:S01]  /*0a80*/  LDC.64 R10, c[0x4][R3] ;  /* 0x01000000030a7b82 */ /* 0x0000a20000000a00 */
[----:B------:R0:W-:Y:S01]  /*0a90*/  STL [R1+0x8], R0 ;  /* 0x0000080001007387 */ /* 0x0001e20000100800 */
[----:B------:R-:W-:Y:S01]  /*0aa0*/  MOV R7, R2 ;  /* 0x0000000200077202 */ /* 0x000fe20000000f00 */
[----:B-1----:R-:W-:Y:S01]  /*0ab0*/  IMAD.U32 R4, RZ, RZ, UR4 ;  /* 0x00000004ff047e24 */ /* 0x002fe2000f8e00ff */
[----:B0-----:R-:W-:-:S07]  /*0ac0*/  MOV R5, UR5 ;  /* 0x0000000500057c02 */ /* 0x001fce0008000f00 */
[----:B------:R-:W-:-:S07]  /*0ad0*/  LEPC R20, `(.L_x_7) ;  /* 0x000000001014794e */ /* 0x000fce0000000000 */
[----:B--2---:R-:W-:Y:S05]  /*0ae0*/  CALL.ABS.NOINC R10 ;  /* 0x000000000a007343 */ /* 0x004fea0003c00000 */
.L_x_7:
[----:B------:R-:W0:Y:S02]  /*0af0*/  LDC.64 R4, c[0x0][0x380] ;  /* 0x0000e000ff047b82 */ /* 0x000e240000000a00 */
[----:B0-----:R0:W5:Y:S02]  /*0b00*/  LDG.E R3, desc[UR36][R4.64] ;  /* 0x0000002404037981 */ /* 0x001164000c1e1900 */
.L_x_6:
[----:B-----5:R-:W1:Y:S01]  /*0b10*/  F2F.F64.F32 R8, R3 ;  /* 0x0000000300087310 */ /* 0x020e620000201800 */
[----:B------:R-:W-:Y:S01]  /*0b20*/  MOV R0, 0x0 ;  /* 0x0000000000007802 */ /* 0x000fe20000000f00 */
[----:B------:R-:W0:Y:S01]  /*0b30*/  LDCU.64 UR4, c[0x4][0x8] ;  /* 0x01000100ff0477ac */ /* 0x000e220008000a00 */
[----:B------:R-:W-:Y:S02]  /*0b40*/  MOV R6, R16 ;  /* 0x0000001000067202 */ /* 0x000fe40000000f00 */
[----:B------:R2:W3:Y:S01]  /*0b50*/  LDC.64 R10, c[0x4][R0] ;  /* 0x01000000000a7b82 */ /* 0x0004e20000000a00 */
[----:B------:R-:W-:Y:S01]  /*0b60*/  MOV R7, R2 ;  /* 0x0000000200077202 */ /* 0x000fe20000000f00 */
[----:B-1----:R2:W-:Y:S01]  /*0b70*/  STL.64 [R1], R8 ;  /* 0x0000000801007387 */ /* 0x0025e20000100a00 */
[----:B0-----:R-:W-:Y:S01]  /*0b80*/  IMAD.U32 R4, RZ, RZ, UR4 ;  /* 0x00000004ff047e24 */ /* 0x001fe2000f8e00ff */
[----:B------:R-:W-:-:S07]  /*0b90*/  MOV R5, UR5 ;  /* 0x0000000500057c02 */ /* 0x000fce0008000f00 */
[----:B------:R-:W-:-:S07]  /*0ba0*/  LEPC R20, `(.L_x_8) ;  /* 0x000000001014794e */ /* 0x000fce0000000000 */
[----:B--23--:R-:W-:Y:S05]  /*0bb0*/  CALL.ABS.NOINC R10 ;  /* 0x000000000a007343 */ /* 0x00cfea0003c00000 */
.L_x_8:
[----:B------:R-:W-:Y:S05]  /*0bc0*/  EXIT ;  /* 0x000000000000794d */ /* 0x000fea0003800000 */
.L_x_9:
[----:B------:R-:W-:-:S00]  /*0bd0*/  BRA `(.L_x_9) ;  /* 0xfffffffc00fc7947 */ /* 0x000fc0000383ffff */
[----:B------:R-:W-:-:S00]  /*0be0*/  NOP ;  /* 0x0000000000007918 */ /* 0x000fc00000000000 */
        /* <DEDUP_REMOVED lines=9> */
.L_x_19:


//--------------------- .text._Z17convolutionRowGPUPfS_S_iii --------------------------
	.section	.text._Z17convolutionRowGPUPfS_S_iii,"ax",@progbits
	.align	128
        .global         _Z17convolutionRowGPUPfS_S_iii
        .type           _Z17convolutionRowGPUPfS_S_iii,@function
        .size           _Z17convolutionRowGPUPfS_S_iii,(.L_x_20 - _Z17convolutionRowGPUPfS_S_iii)
        .other          _Z17convolutionRowGPUPfS_S_iii,@"STO_CUDA_ENTRY STV_DEFAULT"
_Z17convolutionRowGPUPfS_S_iii:
.text._Z17convolutionRowGPUPfS_S_iii:
        /* <DEDUP_REMOVED lines=18> */
[----:B-1----:R-:W-:Y:S01]  /*0120*/  HFMA2 R2, -RZ, RZ, 0, 0 ;  /* 0x00000000ff027431 */ /* 0x002fe200000001ff */
[----:B-----5:R-:W-:-:S05]  /*0130*/  IADD3 R8, PT, PT, RZ, -R3, RZ ;  /* 0x80000003ff087210 */ /* 0x020fca0007ffe0ff */
[----:B------:R-:W-:-:S04]  /*0140*/  IMAD R9, R8, R7, RZ ;  /* 0x0000000708097224 */ /* 0x000fc800078e02ff */
[----:B------:R-:W-:-:S06]  /*0150*/  IMAD.HI.U32 R3, R3, R9, R2 ;  /* 0x0000000903037227 */ /* 0x000fcc00078e0002 */
[----:B------:R-:W-:-:S04]  /*0160*/  IMAD.HI.U32 R3, R3, R4, RZ ;  /* 0x0000000403037227 */ /* 0x000fc800078e00ff */
[----:B------:R-:W-:-:S04]  /*0170*/  IMAD.MOV R6, RZ, RZ, -R3 ;  /* 0x000000ffff067224 */ /* 0x000fc800078e0a03 */
[----:B------:R-:W-:-:S05]  /*0180*/  IMAD R2, R7, R6, R4 ;  /* 0x0000000607027224 */ /* 0x000fca00078e0204 */
[----:B------:R-:W-:-:S13]  /*0190*/  ISETP.GT.U32.AND P2, PT, R7, R2, PT ;  /* 0x000000020700720c */ /* 0x000fda0003f44070 */
[-C--:B------:R-:W-:Y:S02]  /*01a0*/  @!P2 IADD3 R2, PT, PT, R2, -R7.reuse, RZ ;  /* 0x800000070202a210 */ /* 0x080fe40007ffe0ff */
[----:B------:R-:W-:Y:S02]  /*01b0*/  @!P2 IADD3 R3, PT, PT, R3, 0x1, RZ ;  /* 0x000000010303a810 */ /* 0x000fe40007ffe0ff */
[----:B------:R-:W-:Y:S02]  /*01c0*/  ISETP.GE.U32.AND P0, PT, R2, R7, PT ;  /* 0x000000070200720c */ /* 0x000fe40003f06070 */
[----:B------:R-:W-:Y:S02]  /*01d0*/  LOP3.LUT R2, R5, R0, RZ, 0x3c, !PT ;  /* 0x0000000005027212 */ /* 0x000fe400078e3cff */
[----:B------:R-:W-:Y:S02]  /*01e0*/  ISETP.NE.AND P2, PT, R0, RZ, PT ;  /* 0x000000ff0000720c */ /* 0x000fe40003f45270 */
[----:B------:R-:W-:-:S07]  /*01f0*/  ISETP.GE.AND P1, PT, R2, RZ, PT ;  /* 0x000000ff0200720c */ /* 0x000fce0003f26270 */
[----:B------:R-:W-:-:S06]  /*0200*/  @P0 IADD3 R3, PT, PT, R3, 0x1, RZ ;  /* 0x0000000103030810 */ /* 0x000fcc0007ffe0ff */
[----:B------:R-:W-:Y:S01]  /*0210*/  @!P1 IMAD.MOV R3, RZ, RZ, -R3 ;  /* 0x000000ffff039224 */ /* 0x000fe200078e0a03 */
[----:B------:R-:W-:Y:S02]  /*0220*/  @!P2 LOP3.LUT R3, RZ, R0, RZ, 0x33, !PT ;  /* 0x00000000ff03a212 */ /* 0x000fe400078e33ff */
[----:B--2---:R-:W-:Y:S02]  /*0230*/  IADD3 R6, P1, PT, R1, UR4, RZ ;  /* 0x0000000401067c10 */ /* 0x004fe4000ff3e0ff */
[C---:B0-----:R-:W-:Y:S02]  /*0240*/  ISETP.GE.AND P0, PT, R3.reuse, UR8, PT ;  /* 0x0000000803007c0c */ /* 0x041fe4000bf06270 */
[----:B------:R-:W-:Y:S02]  /*0250*/  IADD3 R10, PT, PT, -R3, RZ, RZ ;  /* 0x000000ff030a7210 */ /* 0x000fe40007ffe1ff */
[C---:B------:R-:W-:Y:S02]  /*0260*/  ISETP.LT.OR P0, PT, R0.reuse, RZ, P0 ;  /* 0x000000ff0000720c */ /* 0x040fe40000701670 */
[----:B---3--:R-:W-:Y:S01]  /*0270*/  IADD3.X R7, PT, PT, RZ, UR5, RZ, P1, !PT ;  /* 0x00000005ff077c10 */ /* 0x008fe20008ffe4ff */
[----:B------:R-:W-:-:S10]  /*0280*/  IMAD R10, R0, R10, R5 ;  /* 0x0000000a000a7224 */ /* 0x000fd400078e0205 */
[----:B----4-:R-:W-:Y:S05]  /*0290*/  @P0 BRA `(.L_x_11) ;  /* 0x0000000800740947 */ /* 0x010fea0003800000 */
[----:B------:R-:W0:Y:S01]  /*02a0*/  LDC R11, c[0x0][0x3a0] ;  /* 0x0000e800ff0b7b82 */ /* 0x000e220000000800 */
[----:B------:R-:W-:Y:S02]  /*02b0*/  MOV R16, RZ ;  /* 0x000000ff00107202 */ /* 0x000fe40000000f00 */
[----:B0-----:R-:W-:Y:S01]  /*02c0*/  ISETP.GE.AND P0, PT, R11, RZ, PT ;  /* 0x000000ff0b00720c */ /* 0x001fe20003f06270 */
[----:B------:R-:W-:Y:S01]  /*02d0*/  IMAD.IADD R12, R3, 0x1, R11 ;  /* 0x00000001030c7824 */ /* 0x000fe200078e020b */
[----:B------:R-:W-:-:S11]  /*02e0*/  IADD3 R13, PT, PT, R10, R11, RZ ;  /* 0x0000000b0a0d7210 */ /* 0x000fd60007ffe0ff */
[----:B------:R-:W-:Y:S05]  /*02f0*/  @!P0 BRA `(.L_x_12) ;  /* 0x0000000800488947 */ /* 0x000fea0003800000 */
[C---:B------:R-:W-:Y:S01]  /*0300*/  ISETP.GE.U32.AND P0, PT, R11.reuse, 0x8, PT ;  /* 0x000000080b00780c */ /* 0x040fe20003f06070 */
[----:B------:R-:W-:Y:S01]  /*0310*/  IMAD.MOV R14, RZ, RZ, -R11 ;  /* 0x000000ffff0e7224 */ /* 0x000fe200078e0a0b */
[----:B------:R-:W-:Y:S02]  /*0320*/  SHF.L.U32 R9, R11, 0x1, RZ ;  /* 0x000000010b097819 */ /* 0x000fe400000006ff */
[----:B------:R-:W-:Y:S02]  /*0330*/  MOV R16, RZ ;  /* 0x000000ff00107202 */ /* 0x000fe40000000f00 */
[----:B------:R-:W-:-:S05]  /*0340*/  IADD3 R15, PT, PT, R9, R0, RZ ;  /* 0x00000000090f7210 */ /* 0x000fca0007ffe0ff */
[----:B------:R-:W-:Y:S02]  /*0350*/  IMAD R15, R12, R15, RZ ;  /* 0x0000000f0c0f7224 */ /* 0x000fe400078e02ff */
[----:B------:R-:W-:Y:S05]  /*0360*/  @!P0 BRA `(.L_x_13) ;  /* 0x0000000400008947 */ /* 0x000fea0003800000 */
[----:B------:R-:W-:Y:S01]  /*0370*/  IADD3 R2, PT, PT, R9, 0x1, RZ ;  /* 0x0000000109027810 */ /* 0x000fe20007ffe0ff */
[----:B------:R-:W-:Y:S01]  /*0380*/  HFMA2 R16, -RZ, RZ, 0, 0 ;  /* 0x00000000ff107431 */ /* 0x000fe200000001ff */
[----:B------:R-:W-:Y:S01]  /*0390*/  IADD3 R17, PT, PT, R10, R15, RZ ;  /* 0x0000000f0a117210 */ /* 0x000fe20007ffe0ff */
[----:B------:R-:W-:Y:S01]  /*03a0*/  IMAD.MOV.U32 R19, RZ, RZ, R9 ;  /* 0x000000ffff137224 */ /* 0x000fe200078e0009 */
[----:B------:R-:W-:-:S04]  /*03b0*/  LOP3.LUT R2, R2, 0x7ffffff0, RZ, 0xc0, !PT ;  /* 0x7ffffff002027812 */ /* 0x000fc800078ec0ff */
[----:B------:R-:W-:-:S07]  /*03c0*/  IADD3 R8, PT, PT, -R2, RZ, RZ ;  /* 0x000000ff02087210 */ /* 0x000fce0007ffe1ff */
.L_x_14:
[----:B------:R-:W0:Y:S08]  /*03d0*/  LDC.64 R4, c[0x0][0x388] ;  /* 0x0000e200ff047b82 */ /* 0x000e300000000a00 */
[----:B------:R-:W1:Y:S01]  /*03e0*/  LDC.64 R2, c[0x0][0x390] ;  /* 0x0000e400ff027b82 */ /* 0x000e620000000a00 */
[----:B0-----:R-:W-:-:S05]  /*03f0*/  IMAD.WIDE R4, R17, 0x4, R4 ;  /* 0x0000000411047825 */ /* 0x001fca00078e0204 */
[----:B------:R-:W2:Y:S01]  /*0400*/  LDG.E R21, desc[UR6][R4.64] ;  /* 0x0000000604157981 */ /* 0x000ea2000c1e1900 */
[----:B-1----:R-:W-:-:S03]  /*0410*/  IMAD.WIDE R2, R19, 0x4, R2 ;  /* 0x0000000413027825 */ /* 0x002fc600078e0202 */
[----:B------:R-:W3:Y:S04]  /*0420*/  LDG.E R25, desc[UR6][R4.64+0x4] ;  /* 0x0000040604197981 */ /* 0x000ee8000c1e1900 */
[----:B------:R-:W2:Y:S04]  /*0430*/  LDG.E R20, desc[UR6][R2.64] ;  /* 0x0000000602147981 */ /* 0x000ea8000c1e1900 */
[----:B------:R-:W3:Y:S04]  /*0440*/  LDG.E R22, desc[UR6][R2.64+-0x4] ;  /* 0xfffffc0602167981 */ /* 0x000ee8000c1e1900 */
[----:B------:R-:W4:Y:S04]  /*0450*/  LDG.E R23, desc[UR6][R4.64+0x8] ;  /* 0x0000080604177981 */ /* 0x000f28000c1e1900 */
[----:B------:R-:W4:Y:S04]  /*0460*/  LDG.E R18, desc[UR6][R2.64+-0x8] ;  /* 0xfffff80602127981 */ /* 0x000f28000c1e1900 */
[----:B------:R-:W5:Y:S04]  /*0470*/  LDG.E R27, desc[UR6][R4.64+0x14] ;  /* 0x00001406041b7981 */ /* 0x000f68000c1e1900 */
[----:B------:R-:W5:Y:S04]  /*0480*/  LDG.E R24, desc[UR6][R4.64+0x34] ;  /* 0x0000340604187981 */ /* 0x000f68000c1e1900 */
[----:B------:R-:W5:Y:S01]  /*0490*/  LDG.E R28, desc[UR6][R2.64+-0x3c] ;  /* 0xffffc406021c7981 */ /* 0x000f62000c1e1900 */
[----:B--2---:R-:W-:-:S03]  /*04a0*/  FFMA R20, R21, R20, R16 ;  /* 0x0000001415147223 */ /* 0x004fc60000000010 */
[----:B------:R-:W2:Y:S01]  /*04b0*/  LDG.E R16, desc[UR6][R4.64+0xc] ;  /* 0x00000c0604107981 */ /* 0x000ea2000c1e1900 */
[----:B---3--:R-:W-:-:S03]  /*04c0*/  FFMA R22, R25, R22, R20 ;  /* 0x0000001619167223 */ /* 0x008fc60000000014 */
[----:B------:R-:W2:Y:S04]  /*04d0*/  LDG.E R21, desc[UR6][R2.64+-0xc] ;  /* 0xfffff40602157981 */ /* 0x000ea8000c1e1900 */
[----:B------:R-:W3:Y:S04]  /*04e0*/  LDG.E R20, desc[UR6][R4.64+0x10] ;  /* 0x0000100604147981 */ /* 0x000ee8000c1e1900 */
[----:B------:R-:W3:Y:S01]  /*04f0*/  LDG.E R25, desc[UR6][R2.64+-0x10] ;  /* 0xfffff00602197981 */ /* 0x000ee2000c1e1900 */
[----:B----4-:R-:W-:-:S03]  /*0500*/  FFMA R29, R23, R18, R22 ;  /* 0x00000012171d7223 */ /* 0x010fc60000000016 */
[----:B------:R-:W5:Y:S04]  /*0510*/  LDG.E R22, desc[UR6][R2.64+-0x14] ;  /* 0xffffec0602167981 */ /* 0x000f68000c1e1900 */
[----:B------:R-:W4:Y:S04]  /*0520*/  LDG.E R18, desc[UR6][R4.64+0x18] ;  /* 0x0000180604127981 */ /* 0x000f28000c1e1900 */
[----:B------:R-:W4:Y:S01]  /*0530*/  LDG.E R23, desc[UR6][R2.64+-0x18] ;  /* 0xffffe80602177981 */ /* 0x000f22000c1e1900 */
[----:B--2---:R-:W-:-:S03]  /*0540*/  FFMA R21, R16, R21, R29 ;  /* 0x0000001510157223 */ /* 0x004fc6000000001d */
[----:B------:R-:W2:Y:S01]  /*0550*/  LDG.E R16, desc[UR6][R4.64+0x1c] ;  /* 0x00001c0604107981 */ /* 0x000ea2000c1e1900 */
[----:B---3--:R-:W-:-:S03]  /*0560*/  FFMA R20, R20, R25, R21 ;  /* 0x0000001914147223 */ /* 0x008fc60000000015 */
[----:B------:R-:W2:Y:S01]  /*0570*/  LDG.E R21, desc[UR6][R2.64+-0x1c] ;  /* 0xffffe40602157981 */ /* 0x000ea2000c1e1900 */
[----:B-----5:R-:W-:-:S03]  /*0580*/  FFMA R27, R27, R22, R20 ;  /* 0x000000161b1b7223 */ /* 0x020fc60000000014 */
[----:B------:R-:W3:Y:S04]  /*0590*/  LDG.E R20, desc[UR6][R4.64+0x20] ;  /* 0x0000200604147981 */ /* 0x000ee8000c1e1900 */
[----:B------:R-:W3:Y:S01]  /*05a0*/  LDG.E R25, desc[UR6][R2.64+-0x20] ;  /* 0xffffe00602197981 */ /* 0x000ee2000c1e1900 */
[----:B----4-:R-:W-:-:S03]  /*05b0*/  FFMA R29, R18, R23, R27 ;  /* 0x00000017121d7223 */ /* 0x010fc6000000001b */
[----:B------:R-:W4:Y:S04]  /*05c0*/  LDG.E R27, desc[UR6][R4.64+0x24] ;  /* 0x00002406041b7981 */ /* 0x000f28000c1e1900 */
[----:B------:R-:W4:Y:S04]  /*05d0*/  LDG.E R22, desc[UR6][R2.64+-0x24] ;  /* 0xffffdc0602167981 */ /* 0x000f28000c1e1900 */
[----:B------:R-:W5:Y:S04]  /*05e0*/  LDG.E R18, desc[UR6][R4.64+0x28] ;  /* 0x0000280604127981 */ /* 0x000f68000c1e1900 */
[----:B------:R-:W5:Y:S01]  /*05f0*/  LDG.E R23, desc[UR6][R2.64+-0x28] ;  /* 0xffffd80602177981 */ /* 0x000f62000c1e1900 */
[----:B--2---:R-:W-:-:S03]  /*0600*/  FFMA R21, R16, R21, R29 ;  /* 0x0000001510157223 */ /* 0x004fc6000000001d */
[----:B------:R-:W2:Y:S01]  /*0610*/  LDG.E R16, desc[UR6][R2.64+-0x2c] ;  /* 0xffffd40602107981 */ /* 0x000ea2000c1e1900 */
[----:B---3--:R-:W-:-:S03]  /*0620*/  FFMA R20, R20, R25, R21 ;  /* 0x0000001914147223 */ /* 0x008fc60000000015 */
[----:B------:R-:W2:Y:S04]  /*0630*/  LDG.E R21, desc[UR6][R4.64+0x2c] ;  /* 0x00002c0604157981 */ /* 0x000ea8000c1e1900 */
[----:B------:R-:W3:Y:S01]  /*0640*/  LDG.E R25, desc[UR6][R4.64+0x30] ;  /* 0x0000300604197981 */ /* 0x000ee2000c1e1900 */
[----:B----4-:R-:W-:-:S03]  /*0650*/  FFMA R27, R27, R22, R20 ;  /* 0x000000161b1b7223 */ /* 0x010fc60000000014 */
[----:B------:R-:W3:Y:S04]  /*0660*/  LDG.E R20, desc[UR6][R2.64+-0x30] ;  /* 0xffffd00602147981 */ /* 0x000ee8000c1e1900 */
[----:B------:R-:W4:Y:S01]  /*0670*/  LDG.E R22, desc[UR6][R4.64+0x3c] ;  /* 0x00003c0604167981 */ /* 0x000f22000c1e1900 */
[----:B-----5:R-:W-:-:S03]  /*0680*/  FFMA R26, R18, R23, R27 ;  /* 0x00000017121a7223 */ /* 0x020fc6000000001b */
[----:B------:R-:W5:Y:S04]  /*0690*/  LDG.E R27, desc[UR6][R2.64+-0x34] ;  /* 0xffffcc06021b7981 */ /* 0x000f68000c1e1900 */
[----:B------:R-:W4:Y:S04]  /*06a0*/  LDG.E R18, desc[UR6][R4.64+0x38] ;  /* 0x0000380604127981 */ /* 0x000f28000c1e1900 */
[----:B------:R-:W4:Y:S01]  /*06b0*/  LDG.E R23, desc[UR6][R2.64+-0x38] ;  /* 0xffffc80602177981 */ /* 0x000f22000c1e1900 */
[----:B------:R-:W-:-:S04]  /*06c0*/  IADD3 R8, PT, PT, R8, 0x10, RZ ;  /* 0x0000001008087810 */ /* 0x000fc80007ffe0ff */
[----:B------:R-:W-:Y:S01]  /*06d0*/  ISETP.NE.AND P0, PT, R8, RZ, PT ;  /* 0x000000ff0800720c */ /* 0x000fe20003f05270 */
[----:B------:R-:W-:Y:S01]  /*06e0*/  VIADD R19, R19, 0xfffffff0 ;  /* 0xfffffff013137836 */ /* 0x000fe20000000000 */
[----:B------:R-:W-:Y:S02]  /*06f0*/  IADD3 R14, PT, PT, R14, 0x10, RZ ;  /* 0x000000100e0e7810 */ /* 0x000fe40007ffe0ff */
[----:B------:R-:W-:Y:S01]  /*0700*/  IADD3 R17, PT, PT, R17, 0x10, RZ ;  /* 0x0000001011117810 */ /* 0x000fe20007ffe0ff */
[----:B--2---:R-:W-:-:S04]  /*0710*/  FFMA R16, R21, R16, R26 ;  /* 0x0000001015107223 */ /* 0x004fc8000000001a */
[----:B---3--:R-:W-:-:S04]  /*0720*/  FFMA R25, R25, R20, R16 ;  /* 0x0000001419197223 */ /* 0x008fc80000000010 */
[----:B-----5:R-:W-:-:S04]  /*0730*/  FFMA R25, R24, R27, R25 ;  /* 0x0000001b18197223 */ /* 0x020fc80000000019 */
[----:B----4-:R-:W-:-:S04]  /*0740*/  FFMA R23, R18, R23, R25 ;  /* 0x0000001712177223 */ /* 0x010fc80000000019 */
[----:B------:R-:W-:Y:S01]  /*0750*/  FFMA R16, R22, R28, R23 ;  /* 0x0000001c16107223 */ /* 0x000fe20000000017 */
[----:B------:R-:W-:Y:S06]  /*0760*/  @P0 BRA `(.L_x_14) ;  /* 0xfffffffc00180947 */ /* 0x000fec000383ffff */
.L_x_13:
[----:B------:R-:W0:Y:S01]  /*0770*/  LDC.64 R2, c[0x0][0x388] ;  /* 0x0000e200ff027b82 */ /* 0x000e220000000a00 */
[C---:B------:R-:W-:Y:S02]  /*0780*/  LOP3.LUT R8, R9.reuse, 0xe, RZ, 0xc0, !PT ;  /* 0x0000000e09087812 */ /* 0x040fe400078ec0ff */
[----:B------:R-:W-:Y:S02]  /*0790*/  LOP3.LUT R9, R9, 0x6, RZ, 0xc0, !PT ;  /* 0x0000000609097812 */ /* 0x000fe400078ec0ff */
[----:B------:R-:W-:Y:S02]  /*07a0*/  ISETP.GE.U32.AND P0, PT, R8, 0x7, PT ;  /* 0x000000070800780c */ /* 0x000fe40003f06070 */
[----:B------:R-:W-:Y:S01]  /*07b0*/  ISETP.GE.U32.AND P1, PT, R9, 0x3, PT ;  /* 0x000000030900780c */ /* 0x000fe20003f26070 */
[----:B------:R-:W1:Y:S01]  /*07c0*/  LDC.64 R4, c[0x0][0x390] ;  /* 0x0000e400ff047b82 */ /* 0x000e620000000a00 */
[----:B------:R-:W-:-:S09]  /*07d0*/  IADD3 R17, PT, PT, R13, R15, RZ ;  /* 0x0000000f0d117210 */ /* 0x000fd20007ffe0ff */
[----:B------:R-:W-:Y:S05]  /*07e0*/  @!P0 BRA `(.L_x_15) ;  /* 0x00000000007c8947 */ /* 0x000fea0003800000 */
[----:B------:R-:W2:Y:S01]  /*07f0*/  LDC.64 R18, c[0x0][0x388] ;  /* 0x0000e200ff127b82 */ /* 0x000ea20000000a00 */
[----:B------:R-:W-:Y:S02]  /*0800*/  IADD3 R21, PT, PT, R17, R14, RZ ;  /* 0x0000000e11157210 */ /* 0x000fe40007ffe0ff */
[----:B------:R-:W-:-:S05]  /*0810*/  IADD3 R23, PT, PT, -R14, R11, RZ ;  /* 0x0000000b0e177210 */ /* 0x000fca0007ffe1ff */
[----:B------:R-:W3:Y:S01]  /*0820*/  LDC.64 R8, c[0x0][0x390] ;  /* 0x0000e400ff087b82 */ /* 0x000ee20000000a00 */
[----:B--2---:R-:W-:-:S05]  /*0830*/  IMAD.WIDE R18, R21, 0x4, R18 ;  /* 0x0000000415127825 */ /* 0x004fca00078e0212 */
[----:B------:R-:W2:Y:S01]  /*0840*/  LDG.E R21, desc[UR6][R18.64] ;  /* 0x0000000612157981 */ /* 0x000ea2000c1e1900 */
[----:B---3--:R-:W-:-:S03]  /*0850*/  IMAD.WIDE R8, R23, 0x4, R8 ;  /* 0x0000000417087825 */ /* 0x008fc600078e0208 */
[----:B------:R-:W3:Y:S04]  /*0860*/  LDG.E R25, desc[UR6][R18.64+0x8] ;  /* 0x0000080612197981 */ /* 0x000ee8000c1e1900 */
[----:B------:R-:W2:Y:S04]  /*0870*/  LDG.E R20, desc[UR6][R8.64] ;  /* 0x0000000608147981 */ /* 0x000ea8000c1e1900 */
[----:B------:R-:W4:Y:S04]  /*0880*/  LDG.E R23, desc[UR6][R18.64+0x4] ;  /* 0x0000040612177981 */ /* 0x000f28000c1e1900 */
[----:B------:R-:W4:Y:S04]  /*0890*/  LDG.E R22, desc[UR6][R8.64+-0x4] ;  /* 0xfffffc0608167981 */ /* 0x000f28000c1e1900 */
[----:B------:R-:W3:Y:S04]  /*08a0*/  LDG.E R24, desc[UR6][R8.64+-0x8] ;  /* 0xfffff80608187981 */ /* 0x000ee8000c1e1900 */
[----:B------:R-:W5:Y:S04]  /*08b0*/  LDG.E R27, desc[UR6][R8.64+-0x10] ;  /* 0xfffff006081b7981 */ /* 0x000f68000c1e1900 */
[----:B------:R-:W5:Y:S04]  /*08c0*/  LDG.E R26, desc[UR6][R8.64+-0x14] ;  /* 0xffffec06081a7981 */ /* 0x000f68000c1e1900 */
[----:B------:R-:W5:Y:S01]  /*08d0*/  LDG.E R28, desc[UR6][R8.64+-0x1c] ;  /* 0xffffe406081c7981 */ /* 0x000f62000c1e1900 */
[----:B--2---:R-:W-:-:S03]  /*08e0*/  FFMA R20, R21, R20, R16 ;  /* 0x0000001415147223 */ /* 0x004fc60000000010 */
[----:B------:R-:W2:Y:S04]  /*08f0*/  LDG.E R16, desc[UR6][R18.64+0xc] ;  /* 0x00000c0612107981 */ /* 0x000ea8000c1e1900 */
[----:B------:R-:W2:Y:S01]  /*0900*/  LDG.E R21, desc[UR6][R8.64+-0xc] ;  /* 0xfffff40608157981 */ /* 0x000ea2000c1e1900 */
[----:B----4-:R-:W-:-:S03]  /*0910*/  FFMA R20, R23, R22, R20 ;  /* 0x0000001617147223 */ /* 0x010fc60000000014 */
[----:B------:R-:W4:Y:S01]  /*0920*/  LDG.E R22, desc[UR6][R18.64+0x14] ;  /* 0x0000140612167981 */ /* 0x000f22000c1e1900 */
[----:B---3--:R-:W-:-:S03]  /*0930*/  FFMA R29, R25, R24, R20 ;  /* 0x00000018191d7223 */ /* 0x008fc60000000014 */
[----:B------:R-:W5:Y:S04]  /*0940*/  LDG.E R24, desc[UR6][R18.64+0x10] ;  /* 0x0000100612187981 */ /* 0x000f68000c1e1900 */
[----:B------:R-:W3:Y:S04]  /*0950*/  LDG.E R20, desc[UR6][R18.64+0x18] ;  /* 0x0000180612147981 */ /* 0x000ee8000c1e1900 */
[----:B------:R-:W3:Y:S04]  /*0960*/  LDG.E R25, desc[UR6][R8.64+-0x18] ;  /* 0xffffe80608197981 */ /* 0x000ee8000c1e1900 */
[----:B------:R-:W3:Y:S01]  /*0970*/  LDG.E R23, desc[UR6][R18.64+0x1c] ;  /* 0x00001c0612177981 */ /* 0x000ee2000c1e1900 */
[----:B------:R-:W-:Y:S01]  /*0980*/  IADD3 R14, PT, PT, R14, 0x8, RZ ;  /* 0x000000080e0e7810 */ /* 0x000fe20007ffe0ff */
[----:B--2---:R-:W-:-:S04]  /*0990*/  FFMA R21, R16, R21, R29 ;  /* 0x0000001510157223 */ /* 0x004fc8000000001d */
[----:B-----5:R-:W-:-:S04]  /*09a0*/  FFMA R21, R24, R27, R21 ;  /* 0x0000001b18157223 */ /* 0x020fc80000000015 */
[----:B----4-:R-:W-:-:S04]  /*09b0*/  FFMA R21, R22, R26, R21 ;  /* 0x0000001a16157223 */ /* 0x010fc80000000015 */
[----:B---3--:R-:W-:-:S04]  /*09c0*/  FFMA R20, R20, R25, R21 ;  /* 0x0000001914147223 */ /* 0x008fc80000000015 */
[----:B------:R-:W-:-:S07]  /*09d0*/  FFMA R16, R23, R28, R20 ;  /* 0x0000001c17107223 */ /* 0x000fce0000000014 */
.L_x_15:
[----:B------:R-:W-:Y:S01]  /*09e0*/  @P1 IADD3 R9, PT, PT, -R14, R11, RZ ;  /* 0x0000000b0e091210 */ /* 0x000fe20007ffe1ff */
[----:B------:R-:W-:-:S04]  /*09f0*/  @P1 IMAD.IADD R19, R17, 0x1, R14 ;  /* 0x0000000111131824 */ /* 0x000fc800078e020e */
[----:B0-----:R-:W-:-:S04]  /*0a00*/  @P1 IMAD.WIDE R18, R19, 0x4, R2 ;  /* 0x0000000413121825 */ /* 0x001fc800078e0202 */
[--C-:B-1----:R-:W-:Y:S01]  /*0a10*/  @P1 IMAD.WIDE R8, R9, 0x4, R4.reuse ;  /* 0x0000000409081825 */ /* 0x102fe200078e0204 */
[----:B------:R-:W2:Y:S04]  /*0a20*/  @P1 LDG.E R17, desc[UR6][R18.64] ;  /* 0x0000000612111981 */ /* 0x000ea8000c1e1900 */
[----:B------:R-:W2:Y:S04]  /*0a30*/  @P1 LDG.E R20, desc[UR6][R8.64] ;  /* 0x0000000608141981 */ /* 0x000ea8000c1e1900 */
[----:B------:R-:W3:Y:S04]  /*0a40*/  @P1 LDG.E R22, desc[UR6][R18.64+0x4] ;  /* 0x0000040612161981 */ /* 0x000ee8000c1e1900 */
[----:B------:R-:W3:Y:S04]  /*0a50*/  @P1 LDG.E R21, desc[UR6][R8.64+-0x4] ;  /* 0xfffffc0608151981 */ /* 0x000ee8000c1e1900 */
[----:B------:R-:W4:Y:S04]  /*0a60*/  @P1 LDG.E R24, desc[UR6][R18.64+0x8] ;  /* 0x0000080612181981 */ /* 0x000f28000c1e1900 */
[----:B------:R-:W4:Y:S04]  /*0a70*/  @P1 LDG.E R23, desc[UR6][R8.64+-0x8] ;  /* 0xfffff80608171981 */ /* 0x000f28000c1e1900 */
[----:B------:R-:W5:Y:S04]  /*0a80*/  @P1 LDG.E R26, desc[UR6][R18.64+0xc] ;  /* 0x00000c06121a1981 */ /* 0x000f68000c1e1900 */
[----:B------:R-:W5:Y:S01]  /*0a90*/  @P1 LDG.E R25, desc[UR6][R8.64+-0xc] ;  /* 0xfffff40608191981 */ /* 0x000f62000c1e1900 */
[----:B------:R-:W0:Y:S01]  /*0aa0*/  LDCU.U16 UR4, c[0x0][0x3a0] ;  /* 0x00007400ff0477ac */ /* 0x000e220008000400 */
[----:B------:R-:W-:Y:S01]  /*0ab0*/  @P1 IADD3 R14, PT, PT, R14, 0x4, RZ ;  /* 0x000000040e0e1810 */ /* 0x000fe20007ffe0ff */
[----:B------:R-:W-:-:S03]  /*0ac0*/  IMAD.WIDE R4, R11, 0x4, R4 ;  /* 0x000000040b047825 */ /* 0x000fc600078e0204 */
[----:B------:R-:W-:-:S04]  /*0ad0*/  IADD3 R10, PT, PT, R14, R11, R10 ;  /* 0x0000000b0e0a7210 */ /* 0x000fc80007ffe00a */
[----:B------:R-:W-:Y:S01]  /*0ae0*/  IADD3 R15, PT, PT, R15, R10, RZ ;  /* 0x0000000a0f0f7210 */ /* 0x000fe20007ffe0ff */
[----:B0-----:R-:W-:-:S04]  /*0af0*/  USHF.L.U32 UR4, UR4, 0x1, URZ ;  /* 0x0000000104047899 */ /* 0x001fc800080006ff */
[----:B------:R-:W-:-:S04]  /*0b00*/  ULOP3.LUT UR4, UR4, 0x2, URZ, 0xe2, !UPT ;  /* 0x0000000204047892 */ /* 0x000fc8000f8ee2ff */
[----:B------:R-:W-:Y:S01]  /*0b10*/  UIADD3 UR4, UPT, UPT, -UR4, URZ, URZ ;  /* 0x000000ff04047290 */ /* 0x000fe2000fffe1ff */
[----:B--2---:R-:W-:-:S04]  /*0b20*/  @P1 FFMA R17, R17, R20, R16 ;  /* 0x0000001411111223 */ /* 0x004fc80000000010 */
[----:B---3--:R-:W-:-:S04]  /*0b30*/  @P1 FFMA R17, R22, R21, R17 ;  /* 0x0000001516111223 */ /* 0x008fc80000000011 */
[----:B----4-:R-:W-:-:S04]  /*0b40*/  @P1 FFMA R17, R24, R23, R17 ;  /* 0x0000001718111223 */ /* 0x010fc80000000011 */
[----:B-----5:R-:W-:-:S07]  /*0b50*/  @P1 FFMA R16, R26, R25, R17 ;  /* 0x000000191a101223 */ /* 0x020fce0000000011 */
.L_x_16:
[----:B------:R-:W-:-:S04]  /*0b60*/  IMAD.WIDE R8, R14, 0x4, RZ ;  /* 0x000000040e087825 */ /* 0x000fc800078e02ff */
[----:B------:R-:W-:Y:S01]  /*0b70*/  IMAD.WIDE R18, R15, 0x4, R2 ;  /* 0x000000040f127825 */ /* 0x000fe200078e0202 */
[----:B------:R-:W-:-:S04]  /*0b80*/  IADD3 R8, P0, PT, R4, -R8, RZ ;  /* 0x8000000804087210 */ /* 0x000fc80007f1e0ff */
[----:B------:R-:W-:Y:S01]  /*0b90*/  IADD3.X R9, PT, PT, R5, ~R9, RZ, P0, !PT ;  /* 0x8000000905097210 */ /* 0x000fe200007fe4ff */
[----:B------:R-:W2:Y:S04]  /*0ba0*/  LDG.E R19, desc[UR6][R18.64] ;  /* 0x0000000612137981 */ /* 0x000ea8000c1e1900 */
[----:B------:R-:W2:Y:S01]  /*0bb0*/  LDG.E R8, desc[UR6][R8.64] ;  /* 0x0000000608087981 */ /* 0x000ea2000c1e1900 */
[----:B------:R-:W-:Y:S01]  /*0bc0*/  UIADD3 UR4, UPT, UPT, UR4, 0x1, URZ ;  /* 0x0000000104047890 */ /* 0x000fe2000fffe0ff */
[----:B------:R-:W-:Y:S01]  /*0bd0*/  VIADD R14, R14, 0x1 ;  /* 0x000000010e0e7836 */ /* 0x000fe20000000000 */
[----:B------:R-:W-:Y:S02]  /*0be0*/  IADD3 R15, PT, PT, R15, 0x1, RZ ;  /* 0x000000010f0f7810 */ /* 0x000fe40007ffe0ff */
[----:B------:R-:W-:Y:S01]  /*0bf0*/  UISETP.NE.AND UP0, UPT, UR4, 0x1, UPT ;  /* 0x000000010400788c */ /* 0x000fe2000bf05270 */
[----:B--2---:R-:W-:-:S08]  /*0c00*/  FFMA R16, R19, R8, R16 ;  /* 0x0000000813107223 */ /* 0x004fd00000000010 */
[----:B------:R-:W-:Y:S05]  /*0c10*/  BRA.U UP0, `(.L_x_16) ;  /* 0xfffffffd00d07547 */ /* 0x000fea000b83ffff */
.L_x_12:
[----:B------:R-:W0:Y:S01]  /*0c20*/  LDC.64 R2, c[0x0][0x380] ;  /* 0x0000e000ff027b82 */ /* 0x000e220000000a00 */
[----:B------:R-:W-:-:S05]  /*0c30*/  LEA R0, R11, R0, 0x1 ;  /* 0x000000000b007211 */ /* 0x000fca00078e08ff */
[----:B------:R-:W-:-:S04]  /*0c40*/  IMAD R13, R12, R0, R13 ;  /* 0x000000000c0d7224 */ /* 0x000fc800078e020d */
[----:B0-----:R-:W-:-:S05]  /*0c50*/  IMAD.WIDE R2, R13, 0x4, R2 ;  /* 0x000000040d027825 */ /* 0x001fca00078e0202 */
[----:B------:R0:W-:Y:S02]  /*0c60*/  STG.E desc[UR6][R2.64], R16 ;  /* 0x0000001002007986 */ /* 0x0001e4000c101906 */
.L_x_11:
[----:B------:R-:W-:Y:S05]  /*0c70*/  BSYNC.RECONVERGENT B0 ;  /* 0x0000000000007941 */ /* 0x000fea0003800200 */
.L_x_10:
[----:B0-----:R-:W0:Y:S01]  /*0c80*/  LDC.64 R2, c[0x0][0x380] ;  /* 0x0000e000ff027b82 */ /* 0x001e220000000a00 */
[----:B------:R-:W-:Y:S01]  /*0c90*/  MOV R0, 0x0 ;  /* 0x0000000000007802 */ /* 0x000fe20000000f00 */
[----:B------:R-:W1:Y:S01]  /*0ca0*/  LDCU.64 UR4, c[0x4][0x8] ;  /* 0x01000100ff0477ac */ /* 0x000e620008000a00 */
[----:B0-----:R-:W2:Y:S05]  /*0cb0*/  LDG.E R2, desc[UR6][R2.64] ;  /* 0x0000000602027981 */ /* 0x001eaa000c1e1900 */
[----:B------:R0:W3:Y:S01]  /*0cc0*/  LDC.64 R10, c[0x4][R0] ;  /* 0x01000000000a7b82 */ /* 0x0000e20000000a00 */
[----:B-1----:R-:W-:Y:S02]  /*0cd0*/  MOV R4, UR4 ;  /* 0x0000000400047c02 */ /* 0x002fe40008000f00 */
[----:B------:R-:W-:Y:S01]  /*0ce0*/  MOV R5, UR5 ;  /* 0x0000000500057c02 */ /* 0x000fe20008000f00 */
[----:B--2---:R-:W1:Y:S02]  /*0cf0*/  F2F.F64.F32 R8, R2 ;  /* 0x0000000200087310 */ /* 0x004e640000201800 */
[----:B-1-3--:R0:W-:Y:S04]  /*0d00*/  STL.64 [R1], R8 ;  /* 0x0000000801007387 */ /* 0x00a1e80000100a00 */
[----:B------:R-:W-:-:S07]  /*0d10*/  LEPC R20, `(.L_x_17) ;  /* 0x000000001014794e */ /* 0x000fce0000000000 */
[----:B0-----:R-:W-:Y:S05]  /*0d20*/  CALL.ABS.NOINC R10 ;  /* 0x000000000a007343 */ /* 0x001fea0003c00000 */
.L_x_17:
[----:B------:R-:W-:Y:S05]  /*0d30*/  EXIT ;  /* 0x000000000000794d */ /* 0x000fea0003800000 */
.L_x_18:
        /* <DEDUP_REMOVED lines=12> */
.L_x_20:


//--------------------- .nv.global.init           --------------------------
	.section	.nv.global.init,"aw",@progbits
.nv.global.init:
	.type		$str,@object
	.size		$str,($str$1 - $str)
$str:
        /*0000*/ 	.byte	0x0a, 0x64, 0x62, 0x75, 0x66, 0x66, 0x65, 0x72, 0x5b, 0x30, 0x5d, 0x3a, 0x20, 0x25, 0x66, 0x0a
        /*0010*/ 	.byte	0x00
	.type		$str$1,@object
	.size		$str$1,(.L_1 - $str$1)
$str$1:
        /*0011*/ 	.byte	0x0a, 0x79, 0x3a, 0x20, 0x25, 0x64, 0x2c, 0x20, 0x78, 0x3a, 0x20, 0x25, 0x64, 0x2c, 0x20, 0x69
        /*0021*/ 	.byte	0x6e, 0x64, 0x65, 0x78, 0x3a, 0x20, 0x25, 0x64, 0x0a, 0x00
.L_1:


//--------------------- .nv.shared.reserved.0     --------------------------
	.section	.nv.shared.reserved.0,"aw",@nobits
	.weak		__nv_reservedSMEM_offset_0_alias
	.size		__nv_reservedSMEM_offset_0_alias, 0, 64
	.other		__nv_reservedSMEM_offset_0_alias,@"STO_CUDA_RESERVED_SHARED STV_DEFAULT"
__nv_reservedSMEM_offset_0_alias:
	.zero		0
	.zero		64


//--------------------- .nv.constant0._Z17convolutionColGPUPfS_S_iii --------------------------
	.section	.nv.constant0._Z17convolutionColGPUPfS_S_iii,"a",@progbits
	.sectionflags	@""
	.align	4
.nv.constant0._Z17convolutionColGPUPfS_S_iii:
	.zero		932


//--------------------- .nv.constant0._Z17convolutionRowGPUPfS_S_iii --------------------------
	.section	.nv.constant0._Z17convolutionRowGPUPfS_S_iii,"a",@progbits
	.sectionflags	@""
	.align	4
.nv.constant0._Z17convolutionRowGPUPfS_S_iii:
	.zero		932


//--------------------- SYMBOLS --------------------------

	.type		.nv.reservedSmem.offset0,@object
	.size		.nv.reservedSmem.offset0,0x4
	.type		vprintf,@function
